//
// Generated by NVIDIA NVVM Compiler
//
// Compiler Build ID: CL-36424714
// Cuda compilation tools, release 13.0, V13.0.88
// Based on NVVM 20.0.0
//

.version 9.0
.target sm_100
.address_size 64

	// .globl	_Z17matmul_a_b_kernelPKfS0_Pfiii

.visible .entry _Z17matmul_a_b_kernelPKfS0_Pfiii(
	.param .u64 .ptr .align 1 _Z17matmul_a_b_kernelPKfS0_Pfiii_param_0,
	.param .u64 .ptr .align 1 _Z17matmul_a_b_kernelPKfS0_Pfiii_param_1,
	.param .u64 .ptr .align 1 _Z17matmul_a_b_kernelPKfS0_Pfiii_param_2,
	.param .u32 _Z17matmul_a_b_kernelPKfS0_Pfiii_param_3,
	.param .u32 _Z17matmul_a_b_kernelPKfS0_Pfiii_param_4,
	.param .u32 _Z17matmul_a_b_kernelPKfS0_Pfiii_param_5
)
{
	.reg .pred 	%p<13>;
	.reg .b32 	%r<41>;
	.reg .b32 	%f<68>;
	.reg .b64 	%rd<53>;

	ld.param.u64 	%rd7, [_Z17matmul_a_b_kernelPKfS0_Pfiii_param_0];
	ld.param.u64 	%rd8, [_Z17matmul_a_b_kernelPKfS0_Pfiii_param_1];
	ld.param.u64 	%rd6, [_Z17matmul_a_b_kernelPKfS0_Pfiii_param_2];
	ld.param.u32 	%r20, [_Z17matmul_a_b_kernelPKfS0_Pfiii_param_3];
	ld.param.u32 	%r18, [_Z17matmul_a_b_kernelPKfS0_Pfiii_param_4];
	ld.param.u32 	%r19, [_Z17matmul_a_b_kernelPKfS0_Pfiii_param_5];
	cvta.to.global.u64 	%rd1, %rd8;
	cvta.to.global.u64 	%rd2, %rd7;
	mov.u32 	%r21, %ctaid.y;
	mov.u32 	%r22, %ntid.y;
	mov.u32 	%r23, %tid.y;
	mad.lo.s32 	%r1, %r21, %r22, %r23;
	mov.u32 	%r24, %ctaid.x;
	mov.u32 	%r25, %ntid.x;
	mov.u32 	%r26, %tid.x;
	mad.lo.s32 	%r2, %r24, %r25, %r26;
	setp.ge.s32 	%p1, %r1, %r20;
	setp.ge.s32 	%p2, %r2, %r19;
	or.pred  	%p3, %p1, %p2;
	@%p3 bra 	$L__BB0_14;
	setp.lt.s32 	%p4, %r18, 1;
	mov.f32 	%f67, 0f00000000;
	@%p4 bra 	$L__BB0_13;
	mul.lo.s32 	%r3, %r18, %r1;
	and.b32  	%r4, %r18, 7;
	setp.lt.u32 	%p5, %r18, 8;
	mov.f32 	%f67, 0f00000000;
	mov.b32 	%r39, 0;
	@%p5 bra 	$L__BB0_5;
	and.b32  	%r39, %r18, 2147483640;
	neg.s32 	%r37, %r39;
	shl.b32 	%r7, %r19, 3;
	mul.wide.u32 	%rd9, %r3, 4;
	add.s64 	%rd10, %rd9, %rd2;
	add.s64 	%rd52, %rd10, 16;
	mov.f32 	%f67, 0f00000000;
	mul.wide.s32 	%rd13, %r19, 4;
	mov.u32 	%r36, %r2;
$L__BB0_4:
	.pragma "nounroll";
	ld.global.f32 	%f17, [%rd52+-16];
	mul.wide.s32 	%rd11, %r36, 4;
	add.s64 	%rd12, %rd1, %rd11;
	ld.global.f32 	%f18, [%rd12];
	fma.rn.f32 	%f19, %f17, %f18, %f67;
	ld.global.f32 	%f20, [%rd52+-12];
	add.s64 	%rd14, %rd12, %rd13;
	ld.global.f32 	%f21, [%rd14];
	fma.rn.f32 	%f22, %f20, %f21, %f19;
	ld.global.f32 	%f23, [%rd52+-8];
	add.s64 	%rd15, %rd14, %rd13;
	ld.global.f32 	%f24, [%rd15];
	fma.rn.f32 	%f25, %f23, %f24, %f22;
	ld.global.f32 	%f26, [%rd52+-4];
	add.s64 	%rd16, %rd15, %rd13;
	ld.global.f32 	%f27, [%rd16];
	fma.rn.f32 	%f28, %f26, %f27, %f25;
	ld.global.f32 	%f29, [%rd52];
	add.s64 	%rd17, %rd16, %rd13;
	ld.global.f32 	%f30, [%rd17];
	fma.rn.f32 	%f31, %f29, %f30, %f28;
	ld.global.f32 	%f32, [%rd52+4];
	add.s64 	%rd18, %rd17, %rd13;
	ld.global.f32 	%f33, [%rd18];
	fma.rn.f32 	%f34, %f32, %f33, %f31;
	ld.global.f32 	%f35, [%rd52+8];
	add.s64 	%rd19, %rd18, %rd13;
	ld.global.f32 	%f36, [%rd19];
	fma.rn.f32 	%f37, %f35, %f36, %f34;
	ld.global.f32 	%f38, [%rd52+12];
	add.s64 	%rd20, %rd19, %rd13;
	ld.global.f32 	%f39, [%rd20];
	fma.rn.f32 	%f67, %f38, %f39, %f37;
	add.s32 	%r37, %r37, 8;
	add.s32 	%r36, %r36, %r7;
	add.s64 	%rd52, %rd52, 32;
	setp.ne.s32 	%p6, %r37, 0;
	@%p6 bra 	$L__BB0_4;
$L__BB0_5:
	setp.eq.s32 	%p7, %r4, 0;
	@%p7 bra 	$L__BB0_13;
	and.b32  	%r13, %r18, 3;
	setp.lt.u32 	%p8, %r4, 4;
	@%p8 bra 	$L__BB0_8;
	add.s32 	%r28, %r39, %r3;
	mul.wide.u32 	%rd21, %r28, 4;
	add.s64 	%rd22, %rd2, %rd21;
	ld.global.f32 	%f41, [%rd22];
	mad.lo.s32 	%r29, %r39, %r19, %r2;
	mul.wide.s32 	%rd23, %r29, 4;
	add.s64 	%rd24, %rd1, %rd23;
	ld.global.f32 	%f42, [%rd24];
	fma.rn.f32 	%f43, %f41, %f42, %f67;
	cvt.u64.u32 	%rd25, %r3;
	cvt.u64.u32 	%rd26, %r39;
	add.s64 	%rd27, %rd26, %rd25;
	shl.b64 	%rd28, %rd27, 2;
	add.s64 	%rd29, %rd2, %rd28;
	ld.global.f32 	%f44, [%rd29+4];
	mul.wide.s32 	%rd30, %r19, 4;
	add.s64 	%rd31, %rd24, %rd30;
	ld.global.f32 	%f45, [%rd31];
	fma.rn.f32 	%f46, %f44, %f45, %f43;
	ld.global.f32 	%f47, [%rd29+8];
	add.s64 	%rd32, %rd31, %rd30;
	ld.global.f32 	%f48, [%rd32];
	fma.rn.f32 	%f49, %f47, %f48, %f46;
	ld.global.f32 	%f50, [%rd29+12];
	add.s64 	%rd33, %rd32, %rd30;
	ld.global.f32 	%f51, [%rd33];
	fma.rn.f32 	%f67, %f50, %f51, %f49;
	add.s32 	%r39, %r39, 4;
$L__BB0_8:
	setp.eq.s32 	%p9, %r13, 0;
	@%p9 bra 	$L__BB0_13;
	setp.eq.s32 	%p10, %r13, 1;
	@%p10 bra 	$L__BB0_11;
	add.s32 	%r30, %r39, %r3;
	mul.wide.u32 	%rd34, %r30, 4;
	add.s64 	%rd35, %rd2, %rd34;
	ld.global.f32 	%f53, [%rd35];
	mad.lo.s32 	%r31, %r39, %r19, %r2;
	mul.wide.s32 	%rd36, %r31, 4;
	add.s64 	%rd37, %rd1, %rd36;
	ld.global.f32 	%f54, [%rd37];
	fma.rn.f32 	%f55, %f53, %f54, %f67;
	cvt.u64.u32 	%rd38, %r3;
	cvt.u64.u32 	%rd39, %r39;
	add.s64 	%rd40, %rd39, %rd38;
	shl.b64 	%rd41, %rd40, 2;
	add.s64 	%rd42, %rd2, %rd41;
	ld.global.f32 	%f56, [%rd42+4];
	mul.wide.s32 	%rd43, %r19, 4;
	add.s64 	%rd44, %rd37, %rd43;
	ld.global.f32 	%f57, [%rd44];
	fma.rn.f32 	%f67, %f56, %f57, %f55;
	add.s32 	%r39, %r39, 2;
$L__BB0_11:
	and.b32  	%r32, %r18, 1;
	setp.eq.b32 	%p11, %r32, 1;
	not.pred 	%p12, %p11;
	@%p12 bra 	$L__BB0_13;
	add.s32 	%r33, %r39, %r3;
	mul.wide.u32 	%rd45, %r33, 4;
	add.s64 	%rd46, %rd2, %rd45;
	ld.global.f32 	%f58, [%rd46];
	mad.lo.s32 	%r34, %r39, %r19, %r2;
	mul.wide.s32 	%rd47, %r34, 4;
	add.s64 	%rd48, %rd1, %rd47;
	ld.global.f32 	%f59, [%rd48];
	fma.rn.f32 	%f67, %f58, %f59, %f67;
$L__BB0_13:
	mad.lo.s32 	%r35, %r19, %r1, %r2;
	cvta.to.global.u64 	%rd49, %rd6;
	mul.wide.s32 	%rd50, %r35, 4;
	add.s64 	%rd51, %rd49, %rd50;
	st.global.f32 	[%rd51], %f67;
$L__BB0_14:
	ret;

}
	// .globl	_Z18matmul_a_bt_kernelPKfS0_Pfiii
.visible .entry _Z18matmul_a_bt_kernelPKfS0_Pfiii(
	.param .u64 .ptr .align 1 _Z18matmul_a_bt_kernelPKfS0_Pfiii_param_0,
	.param .u64 .ptr .align 1 _Z18matmul_a_bt_kernelPKfS0_Pfiii_param_1,
	.param .u64 .ptr .align 1 _Z18matmul_a_bt_kernelPKfS0_Pfiii_param_2,
	.param .u32 _Z18matmul_a_bt_kernelPKfS0_Pfiii_param_3,
	.param .u32 _Z18matmul_a_bt_kernelPKfS0_Pfiii_param_4,
	.param .u32 _Z18matmul_a_bt_kernelPKfS0_Pfiii_param_5
)
{
	.reg .pred 	%p<13>;
	.reg .b32 	%r<48>;
	.reg .b32 	%f<112>;
	.reg .b64 	%rd<43>;

	ld.param.u64 	%rd11, [_Z18matmul_a_bt_kernelPKfS0_Pfiii_param_0];
	ld.param.u64 	%rd12, [_Z18matmul_a_bt_kernelPKfS0_Pfiii_param_1];
	ld.param.u64 	%rd10, [_Z18matmul_a_bt_kernelPKfS0_Pfiii_param_2];
	ld.param.u32 	%r27, [_Z18matmul_a_bt_kernelPKfS0_Pfiii_param_3];
	ld.param.u32 	%r25, [_Z18matmul_a_bt_kernelPKfS0_Pfiii_param_4];
	ld.param.u32 	%r26, [_Z18matmul_a_bt_kernelPKfS0_Pfiii_param_5];
	cvta.to.global.u64 	%rd1, %rd12;
	cvta.to.global.u64 	%rd2, %rd11;
	mov.u32 	%r28, %ctaid.y;
	mov.u32 	%r29, %ntid.y;
	mov.u32 	%r30, %tid.y;
	mad.lo.s32 	%r1, %r28, %r29, %r30;
	mov.u32 	%r31, %ctaid.x;
	mov.u32 	%r32, %ntid.x;
	mov.u32 	%r33, %tid.x;
	mad.lo.s32 	%r2, %r31, %r32, %r33;
	setp.ge.s32 	%p1, %r1, %r27;
	setp.ge.s32 	%p2, %r2, %r26;
	or.pred  	%p3, %p1, %p2;
	@%p3 bra 	$L__BB1_15;
	setp.lt.s32 	%p4, %r25, 1;
	mov.f32 	%f111, 0f00000000;
	@%p4 bra 	$L__BB1_14;
	mul.lo.s32 	%r3, %r25, %r1;
	mul.lo.s32 	%r4, %r25, %r2;
	and.b32  	%r5, %r25, 15;
	setp.lt.u32 	%p5, %r25, 16;
	mov.f32 	%f111, 0f00000000;
	mov.b32 	%r44, 0;
	@%p5 bra 	$L__BB1_5;
	and.b32  	%r44, %r25, 2147483632;
	neg.s32 	%r42, %r44;
	mul.wide.u32 	%rd13, %r3, 4;
	add.s64 	%rd14, %rd13, %rd2;
	add.s64 	%rd41, %rd14, 32;
	add.s64 	%rd4, %rd1, 32;
	mov.f32 	%f111, 0f00000000;
	mov.u32 	%r41, %r4;
$L__BB1_4:
	.pragma "nounroll";
	mul.wide.s32 	%rd15, %r41, 4;
	add.s64 	%rd16, %rd4, %rd15;
	ld.global.f32 	%f18, [%rd41+-32];
	ld.global.f32 	%f19, [%rd16+-32];
	fma.rn.f32 	%f20, %f18, %f19, %f111;
	ld.global.f32 	%f21, [%rd41+-28];
	ld.global.f32 	%f22, [%rd16+-28];
	fma.rn.f32 	%f23, %f21, %f22, %f20;
	ld.global.f32 	%f24, [%rd41+-24];
	ld.global.f32 	%f25, [%rd16+-24];
	fma.rn.f32 	%f26, %f24, %f25, %f23;
	ld.global.f32 	%f27, [%rd41+-20];
	ld.global.f32 	%f28, [%rd16+-20];
	fma.rn.f32 	%f29, %f27, %f28, %f26;
	ld.global.f32 	%f30, [%rd41+-16];
	ld.global.f32 	%f31, [%rd16+-16];
	fma.rn.f32 	%f32, %f30, %f31, %f29;
	ld.global.f32 	%f33, [%rd41+-12];
	ld.global.f32 	%f34, [%rd16+-12];
	fma.rn.f32 	%f35, %f33, %f34, %f32;
	ld.global.f32 	%f36, [%rd41+-8];
	ld.global.f32 	%f37, [%rd16+-8];
	fma.rn.f32 	%f38, %f36, %f37, %f35;
	ld.global.f32 	%f39, [%rd41+-4];
	ld.global.f32 	%f40, [%rd16+-4];
	fma.rn.f32 	%f41, %f39, %f40, %f38;
	ld.global.f32 	%f42, [%rd41];
	ld.global.f32 	%f43, [%rd16];
	fma.rn.f32 	%f44, %f42, %f43, %f41;
	ld.global.f32 	%f45, [%rd41+4];
	ld.global.f32 	%f46, [%rd16+4];
	fma.rn.f32 	%f47, %f45, %f46, %f44;
	ld.global.f32 	%f48, [%rd41+8];
	ld.global.f32 	%f49, [%rd16+8];
	fma.rn.f32 	%f50, %f48, %f49, %f47;
	ld.global.f32 	%f51, [%rd41+12];
	ld.global.f32 	%f52, [%rd16+12];
	fma.rn.f32 	%f53, %f51, %f52, %f50;
	ld.global.f32 	%f54, [%rd41+16];
	ld.global.f32 	%f55, [%rd16+16];
	fma.rn.f32 	%f56, %f54, %f55, %f53;
	ld.global.f32 	%f57, [%rd41+20];
	ld.global.f32 	%f58, [%rd16+20];
	fma.rn.f32 	%f59, %f57, %f58, %f56;
	ld.global.f32 	%f60, [%rd41+24];
	ld.global.f32 	%f61, [%rd16+24];
	fma.rn.f32 	%f62, %f60, %f61, %f59;
	ld.global.f32 	%f63, [%rd41+28];
	ld.global.f32 	%f64, [%rd16+28];
	fma.rn.f32 	%f111, %f63, %f64, %f62;
	add.s32 	%r42, %r42, 16;
	add.s64 	%rd41, %rd41, 64;
	add.s32 	%r41, %r41, 16;
	setp.ne.s32 	%p6, %r42, 0;
	@%p6 bra 	$L__BB1_4;
$L__BB1_5:
	setp.eq.s32 	%p7, %r5, 0;
	@%p7 bra 	$L__BB1_14;
	and.b32  	%r13, %r25, 7;
	setp.lt.u32 	%p8, %r5, 8;
	@%p8 bra 	$L__BB1_8;
	add.s32 	%r35, %r44, %r3;
	mul.wide.u32 	%rd17, %r35, 4;
	add.s64 	%rd18, %rd2, %rd17;
	ld.global.f32 	%f66, [%rd18];
	add.s32 	%r36, %r44, %r4;
	mul.wide.s32 	%rd19, %r36, 4;
	add.s64 	%rd20, %rd1, %rd19;
	ld.global.f32 	%f67, [%rd20];
	fma.rn.f32 	%f68, %f66, %f67, %f111;
	cvt.u64.u32 	%rd21, %r3;
	cvt.u64.u32 	%rd22, %r44;
	add.s64 	%rd23, %rd22, %rd21;
	shl.b64 	%rd24, %rd23, 2;
	add.s64 	%rd25, %rd2, %rd24;
	ld.global.f32 	%f69, [%rd25+4];
	ld.global.f32 	%f70, [%rd20+4];
	fma.rn.f32 	%f71, %f69, %f70, %f68;
	ld.global.f32 	%f72, [%rd25+8];
	ld.global.f32 	%f73, [%rd20+8];
	fma.rn.f32 	%f74, %f72, %f73, %f71;
	ld.global.f32 	%f75, [%rd25+12];
	ld.global.f32 	%f76, [%rd20+12];
	fma.rn.f32 	%f77, %f75, %f76, %f74;
	ld.global.f32 	%f78, [%rd25+16];
	ld.global.f32 	%f79, [%rd20+16];
	fma.rn.f32 	%f80, %f78, %f79, %f77;
	ld.global.f32 	%f81, [%rd25+20];
	ld.global.f32 	%f82, [%rd20+20];
	fma.rn.f32 	%f83, %f81, %f82, %f80;
	ld.global.f32 	%f84, [%rd25+24];
	ld.global.f32 	%f85, [%rd20+24];
	fma.rn.f32 	%f86, %f84, %f85, %f83;
	ld.global.f32 	%f87, [%rd25+28];
	ld.global.f32 	%f88, [%rd20+28];
	fma.rn.f32 	%f111, %f87, %f88, %f86;
	add.s32 	%r44, %r44, 8;
$L__BB1_8:
	setp.eq.s32 	%p9, %r13, 0;
	@%p9 bra 	$L__BB1_14;
	and.b32  	%r16, %r25, 3;
	setp.lt.u32 	%p10, %r13, 4;
	@%p10 bra 	$L__BB1_11;
	add.s32 	%r37, %r44, %r3;
	mul.wide.u32 	%rd26, %r37, 4;
	add.s64 	%rd27, %rd2, %rd26;
	ld.global.f32 	%f90, [%rd27];
	add.s32 	%r38, %r44, %r4;
	mul.wide.s32 	%rd28, %r38, 4;
	add.s64 	%rd29, %rd1, %rd28;
	ld.global.f32 	%f91, [%rd29];
	fma.rn.f32 	%f92, %f90, %f91, %f111;
	cvt.u64.u32 	%rd30, %r3;
	cvt.u64.u32 	%rd31, %r44;
	add.s64 	%rd32, %rd31, %rd30;
	shl.b64 	%rd33, %rd32, 2;
	add.s64 	%rd34, %rd2, %rd33;
	ld.global.f32 	%f93, [%rd34+4];
	ld.global.f32 	%f94, [%rd29+4];
	fma.rn.f32 	%f95, %f93, %f94, %f92;
	ld.global.f32 	%f96, [%rd34+8];
	ld.global.f32 	%f97, [%rd29+8];
	fma.rn.f32 	%f98, %f96, %f97, %f95;
	ld.global.f32 	%f99, [%rd34+12];
	ld.global.f32 	%f100, [%rd29+12];
	fma.rn.f32 	%f111, %f99, %f100, %f98;
	add.s32 	%r44, %r44, 4;
$L__BB1_11:
	setp.eq.s32 	%p11, %r16, 0;
	@%p11 bra 	$L__BB1_14;
	add.s32 	%r47, %r44, %r4;
	add.s32 	%r39, %r44, %r3;
	mul.wide.u32 	%rd35, %r39, 4;
	add.s64 	%rd42, %rd2, %rd35;
	neg.s32 	%r46, %r16;
$L__BB1_13:
	.pragma "nounroll";
	mul.wide.s32 	%rd36, %r47, 4;
	add.s64 	%rd37, %rd1, %rd36;
	ld.global.f32 	%f101, [%rd42];
	ld.global.f32 	%f102, [%rd37];
	fma.rn.f32 	%f111, %f101, %f102, %f111;
	add.s32 	%r47, %r47, 1;
	add.s64 	%rd42, %rd42, 4;
	add.s32 	%r46, %r46, 1;
	setp.ne.s32 	%p12, %r46, 0;
	@%p12 bra 	$L__BB1_13;
$L__BB1_14:
	mad.lo.s32 	%r40, %r26, %r1, %r2;
	cvta.to.global.u64 	%rd38, %rd10;
	mul.wide.s32 	%rd39, %r40, 4;
	add.s64 	%rd40, %rd38, %rd39;
	st.global.f32 	[%rd40], %f111;
$L__BB1_15:
	ret;

}
	// .globl	_Z18matmul_at_b_kernelPKfS0_Pfiii
.visible .entry _Z18matmul_at_b_kernelPKfS0_Pfiii(
	.param .u64 .ptr .align 1 _Z18matmul_at_b_kernelPKfS0_Pfiii_param_0,
	.param .u64 .ptr .align 1 _Z18matmul_at_b_kernelPKfS0_Pfiii_param_1,
	.param .u64 .ptr .align 1 _Z18matmul_at_b_kernelPKfS0_Pfiii_param_2,
	.param .u32 _Z18matmul_at_b_kernelPKfS0_Pfiii_param_3,
	.param .u32 _Z18matmul_at_b_kernelPKfS0_Pfiii_param_4,
	.param .u32 _Z18matmul_at_b_kernelPKfS0_Pfiii_param_5
)
{
	.reg .pred 	%p<13>;
	.reg .b32 	%r<44>;
	.reg .b32 	%f<68>;
	.reg .b64 	%rd<53>;

	ld.param.u64 	%rd4, [_Z18matmul_at_b_kernelPKfS0_Pfiii_param_0];
	ld.param.u64 	%rd5, [_Z18matmul_at_b_kernelPKfS0_Pfiii_param_1];
	ld.param.u64 	%rd3, [_Z18matmul_at_b_kernelPKfS0_Pfiii_param_2];
	ld.param.u32 	%r20, [_Z18matmul_at_b_kernelPKfS0_Pfiii_param_3];
	ld.param.u32 	%r21, [_Z18matmul_at_b_kernelPKfS0_Pfiii_param_4];
	ld.param.u32 	%r22, [_Z18matmul_at_b_kernelPKfS0_Pfiii_param_5];
	cvta.to.global.u64 	%rd1, %rd5;
	cvta.to.global.u64 	%rd2, %rd4;
	mov.u32 	%r23, %ctaid.y;
	mov.u32 	%r24, %ntid.y;
	mov.u32 	%r25, %tid.y;
	mad.lo.s32 	%r1, %r23, %r24, %r25;
	mov.u32 	%r26, %ctaid.x;
	mov.u32 	%r27, %ntid.x;
	mov.u32 	%r28, %tid.x;
	mad.lo.s32 	%r2, %r26, %r27, %r28;
	setp.ge.s32 	%p1, %r1, %r21;
	setp.ge.s32 	%p2, %r2, %r22;
	or.pred  	%p3, %p1, %p2;
	@%p3 bra 	$L__BB2_14;
	setp.lt.s32 	%p4, %r20, 1;
	mov.f32 	%f67, 0f00000000;
	@%p4 bra 	$L__BB2_13;
	and.b32  	%r3, %r20, 7;
	setp.lt.u32 	%p5, %r20, 8;
	mov.f32 	%f67, 0f00000000;
	mov.b32 	%r42, 0;
	@%p5 bra 	$L__BB2_5;
	and.b32  	%r42, %r20, 2147483640;
	neg.s32 	%r40, %r42;
	shl.b32 	%r6, %r22, 3;
	shl.b32 	%r7, %r21, 3;
	mov.f32 	%f67, 0f00000000;
	mul.wide.s32 	%rd10, %r21, 4;
	mul.wide.s32 	%rd12, %r22, 4;
	mov.u32 	%r38, %r1;
	mov.u32 	%r39, %r2;
$L__BB2_4:
	.pragma "nounroll";
	mul.wide.s32 	%rd6, %r38, 4;
	add.s64 	%rd7, %rd2, %rd6;
	ld.global.f32 	%f17, [%rd7];
	mul.wide.s32 	%rd8, %r39, 4;
	add.s64 	%rd9, %rd1, %rd8;
	ld.global.f32 	%f18, [%rd9];
	fma.rn.f32 	%f19, %f17, %f18, %f67;
	add.s64 	%rd11, %rd7, %rd10;
	ld.global.f32 	%f20, [%rd11];
	add.s64 	%rd13, %rd9, %rd12;
	ld.global.f32 	%f21, [%rd13];
	fma.rn.f32 	%f22, %f20, %f21, %f19;
	add.s64 	%rd14, %rd11, %rd10;
	ld.global.f32 	%f23, [%rd14];
	add.s64 	%rd15, %rd13, %rd12;
	ld.global.f32 	%f24, [%rd15];
	fma.rn.f32 	%f25, %f23, %f24, %f22;
	add.s64 	%rd16, %rd14, %rd10;
	ld.global.f32 	%f26, [%rd16];
	add.s64 	%rd17, %rd15, %rd12;
	ld.global.f32 	%f27, [%rd17];
	fma.rn.f32 	%f28, %f26, %f27, %f25;
	add.s64 	%rd18, %rd16, %rd10;
	ld.global.f32 	%f29, [%rd18];
	add.s64 	%rd19, %rd17, %rd12;
	ld.global.f32 	%f30, [%rd19];
	fma.rn.f32 	%f31, %f29, %f30, %f28;
	add.s64 	%rd20, %rd18, %rd10;
	ld.global.f32 	%f32, [%rd20];
	add.s64 	%rd21, %rd19, %rd12;
	ld.global.f32 	%f33, [%rd21];
	fma.rn.f32 	%f34, %f32, %f33, %f31;
	add.s64 	%rd22, %rd20, %rd10;
	ld.global.f32 	%f35, [%rd22];
	add.s64 	%rd23, %rd21, %rd12;
	ld.global.f32 	%f36, [%rd23];
	fma.rn.f32 	%f37, %f35, %f36, %f34;
	add.s64 	%rd24, %rd22, %rd10;
	ld.global.f32 	%f38, [%rd24];
	add.s64 	%rd25, %rd23, %rd12;
	ld.global.f32 	%f39, [%rd25];
	fma.rn.f32 	%f67, %f38, %f39, %f37;
	add.s32 	%r40, %r40, 8;
	add.s32 	%r39, %r39, %r6;
	add.s32 	%r38, %r38, %r7;
	setp.ne.s32 	%p6, %r40, 0;
	@%p6 bra 	$L__BB2_4;
$L__BB2_5:
	setp.eq.s32 	%p7, %r3, 0;
	@%p7 bra 	$L__BB2_13;
	and.b32  	%r15, %r20, 3;
	setp.lt.u32 	%p8, %r3, 4;
	@%p8 bra 	$L__BB2_8;
	mad.lo.s32 	%r30, %r42, %r21, %r1;
	mul.wide.s32 	%rd26, %r30, 4;
	add.s64 	%rd27, %rd2, %rd26;
	ld.global.f32 	%f41, [%rd27];
	mad.lo.s32 	%r31, %r42, %r22, %r2;
	mul.wide.s32 	%rd28, %r31, 4;
	add.s64 	%rd29, %rd1, %rd28;
	ld.global.f32 	%f42, [%rd29];
	fma.rn.f32 	%f43, %f41, %f42, %f67;
	mul.wide.s32 	%rd30, %r21, 4;
	add.s64 	%rd31, %rd27, %rd30;
	ld.global.f32 	%f44, [%rd31];
	mul.wide.s32 	%rd32, %r22, 4;
	add.s64 	%rd33, %rd29, %rd32;
	ld.global.f32 	%f45, [%rd33];
	fma.rn.f32 	%f46, %f44, %f45, %f43;
	add.s64 	%rd34, %rd31, %rd30;
	ld.global.f32 	%f47, [%rd34];
	add.s64 	%rd35, %rd33, %rd32;
	ld.global.f32 	%f48, [%rd35];
	fma.rn.f32 	%f49, %f47, %f48, %f46;
	add.s64 	%rd36, %rd34, %rd30;
	ld.global.f32 	%f50, [%rd36];
	add.s64 	%rd37, %rd35, %rd32;
	ld.global.f32 	%f51, [%rd37];
	fma.rn.f32 	%f67, %f50, %f51, %f49;
	add.s32 	%r42, %r42, 4;
$L__BB2_8:
	setp.eq.s32 	%p9, %r15, 0;
	@%p9 bra 	$L__BB2_13;
	setp.eq.s32 	%p10, %r15, 1;
	@%p10 bra 	$L__BB2_11;
	mad.lo.s32 	%r32, %r42, %r21, %r1;
	mul.wide.s32 	%rd38, %r32, 4;
	add.s64 	%rd39, %rd2, %rd38;
	ld.global.f32 	%f53, [%rd39];
	mad.lo.s32 	%r33, %r42, %r22, %r2;
	mul.wide.s32 	%rd40, %r33, 4;
	add.s64 	%rd41, %rd1, %rd40;
	ld.global.f32 	%f54, [%rd41];
	fma.rn.f32 	%f55, %f53, %f54, %f67;
	mul.wide.s32 	%rd42, %r21, 4;
	add.s64 	%rd43, %rd39, %rd42;
	ld.global.f32 	%f56, [%rd43];
	mul.wide.s32 	%rd44, %r22, 4;
	add.s64 	%rd45, %rd41, %rd44;
	ld.global.f32 	%f57, [%rd45];
	fma.rn.f32 	%f67, %f56, %f57, %f55;
	add.s32 	%r42, %r42, 2;
$L__BB2_11:
	and.b32  	%r34, %r20, 1;
	setp.eq.b32 	%p11, %r34, 1;
	not.pred 	%p12, %p11;
	@%p12 bra 	$L__BB2_13;
	mad.lo.s32 	%r35, %r42, %r21, %r1;
	mul.wide.s32 	%rd46, %r35, 4;
	add.s64 	%rd47, %rd2, %rd46;
	ld.global.f32 	%f58, [%rd47];
	mad.lo.s32 	%r36, %r42, %r22, %r2;
	mul.wide.s32 	%rd48, %r36, 4;
	add.s64 	%rd49, %rd1, %rd48;
	ld.global.f32 	%f59, [%rd49];
	fma.rn.f32 	%f67, %f58, %f59, %f67;
$L__BB2_13:
	mad.lo.s32 	%r37, %r22, %r1, %r2;
	cvta.to.global.u64 	%rd50, %rd3;
	mul.wide.s32 	%rd51, %r37, 4;
	add.s64 	%rd52, %rd50, %rd51;
	st.global.f32 	[%rd52], %f67;
$L__BB2_14:
	ret;

}
	// .globl	_Z19bias_forward_kernelPfPKfii
.visible .entry _Z19bias_forward_kernelPfPKfii(
	.param .u64 .ptr .align 1 _Z19bias_forward_kernelPfPKfii_param_0,
	.param .u64 .ptr .align 1 _Z19bias_forward_kernelPfPKfii_param_1,
	.param .u32 _Z19bias_forward_kernelPfPKfii_param_2,
	.param .u32 _Z19bias_forward_kernelPfPKfii_param_3
)
{
	.reg .pred 	%p<4>;
	.reg .b32 	%r<9>;
	.reg .b32 	%f<4>;
	.reg .b64 	%rd<9>;

	ld.param.u64 	%rd1, [_Z19bias_forward_kernelPfPKfii_param_0];
	ld.param.u64 	%rd2, [_Z19bias_forward_kernelPfPKfii_param_1];
	ld.param.u32 	%r3, [_Z19bias_forward_kernelPfPKfii_param_2];
	ld.param.u32 	%r2, [_Z19bias_forward_kernelPfPKfii_param_3];
	mov.u32 	%r4, %ctaid.x;
	mov.u32 	%r5, %ntid.x;
	mov.u32 	%r6, %tid.x;
	mad.lo.s32 	%r1, %r4, %r5, %r6;
	div.s32 	%r7, %r1, %r2;
	setp.ge.s32 	%p1, %r7, %r3;
	setp.lt.s32 	%p2, %r2, 0;
	or.pred  	%p3, %p2, %p1;
	@%p3 bra 	$L__BB3_2;
	cvta.to.global.u64 	%rd3, %rd2;
	cvta.to.global.u64 	%rd4, %rd1;
	rem.s32 	%r8, %r1, %r2;
	mul.wide.s32 	%rd5, %r8, 4;
	add.s64 	%rd6, %rd3, %rd5;
	ld.global.f32 	%f1, [%rd6];
	mul.wide.s32 	%rd7, %r1, 4;
	add.s64 	%rd8, %rd4, %rd7;
	ld.global.f32 	%f2, [%rd8];
	add.f32 	%f3, %f1, %f2;
	st.global.f32 	[%rd8], %f3;
$L__BB3_2:
	ret;

}
	// .globl	_Z19relu_forward_kernelPfi
.visible .entry _Z19relu_forward_kernelPfi(
	.param .u64 .ptr .align 1 _Z19relu_forward_kernelPfi_param_0,
	.param .u32 _Z19relu_forward_kernelPfi_param_1
)
{
	.reg .pred 	%p<2>;
	.reg .b32 	%r<6>;
	.reg .b32 	%f<3>;
	.reg .b64 	%rd<5>;

	ld.param.u64 	%rd1, [_Z19relu_forward_kernelPfi_param_0];
	ld.param.u32 	%r2, [_Z19relu_forward_kernelPfi_param_1];
	mov.u32 	%r3, %ctaid.x;
	mov.u32 	%r4, %ntid.x;
	mov.u32 	%r5, %tid.x;
	mad.lo.s32 	%r1, %r3, %r4, %r5;
	setp.ge.s32 	%p1, %r1, %r2;
	@%p1 bra 	$L__BB4_2;
	cvta.to.global.u64 	%rd2, %rd1;
	mul.wide.s32 	%rd3, %r1, 4;
	add.s64 	%rd4, %rd2, %rd3;
	ld.global.f32 	%f1, [%rd4];
	max.f32 	%f2, %f1, 0f00000000;
	st.global.f32 	[%rd4], %f2;
$L__BB4_2:
	ret;

}
	// .globl	_Z20relu_backward_kernelPfPKfi
.visible .entry _Z20relu_backward_kernelPfPKfi(
	.param .u64 .ptr .align 1 _Z20relu_backward_kernelPfPKfi_param_0,
	.param .u64 .ptr .align 1 _Z20relu_backward_kernelPfPKfi_param_1,
	.param .u32 _Z20relu_backward_kernelPfPKfi_param_2
)
{
	.reg .pred 	%p<3>;
	.reg .b32 	%r<6>;
	.reg .b32 	%f<5>;
	.reg .b64 	%rd<8>;

	ld.param.u64 	%rd1, [_Z20relu_backward_kernelPfPKfi_param_0];
	ld.param.u64 	%rd2, [_Z20relu_backward_kernelPfPKfi_param_1];
	ld.param.u32 	%r2, [_Z20relu_backward_kernelPfPKfi_param_2];
	mov.u32 	%r3, %ctaid.x;
	mov.u32 	%r4, %ntid.x;
	mov.u32 	%r5, %tid.x;
	mad.lo.s32 	%r1, %r3, %r4, %r5;
	setp.ge.s32 	%p1, %r1, %r2;
	@%p1 bra 	$L__BB5_2;
	cvta.to.global.u64 	%rd3, %rd2;
	cvta.to.global.u64 	%rd4, %rd1;
	mul.wide.s32 	%rd5, %r1, 4;
	add.s64 	%rd6, %rd3, %rd5;
	ld.global.f32 	%f1, [%rd6];
	setp.gt.f32 	%p2, %f1, 0f00000000;
	selp.f32 	%f2, 0f3F800000, 0f00000000, %p2;
	add.s64 	%rd7, %rd4, %rd5;
	ld.global.f32 	%f3, [%rd7];
	mul.f32 	%f4, %f3, %f2;
	st.global.f32 	[%rd7], %f4;
$L__BB5_2:
	ret;

}
	// .globl	_Z14softmax_kernelPfii
.visible .entry _Z14softmax_kernelPfii(
	.param .u64 .ptr .align 1 _Z14softmax_kernelPfii_param_0,
	.param .u32 _Z14softmax_kernelPfii_param_1,
	.param .u32 _Z14softmax_kernelPfii_param_2
)
{
	.reg .pred 	%p<29>;
	.reg .b32 	%r<111>;
	.reg .b32 	%f<393>;
	.reg .b64 	%rd<77>;

	ld.param.u64 	%rd17, [_Z14softmax_kernelPfii_param_0];
	ld.param.u32 	%r48, [_Z14softmax_kernelPfii_param_1];
	ld.param.u32 	%r47, [_Z14softmax_kernelPfii_param_2];
	cvta.to.global.u64 	%rd1, %rd17;
	mov.u32 	%r1, %ctaid.x;
	setp.ge.s32 	%p1, %r1, %r48;
	@%p1 bra 	$L__BB6_40;
	mul.lo.s32 	%r2, %r47, %r1;
	mul.wide.s32 	%rd18, %r2, 4;
	add.s64 	%rd19, %rd1, %rd18;
	ld.global.f32 	%f383, [%rd19];
	setp.lt.s32 	%p2, %r47, 2;
	@%p2 bra 	$L__BB6_15;
	add.s32 	%r3, %r47, -1;
	add.s32 	%r50, %r47, -2;
	and.b32  	%r4, %r3, 15;
	setp.lt.u32 	%p3, %r50, 15;
	mov.b32 	%r97, 1;
	@%p3 bra 	$L__BB6_6;
	and.b32  	%r52, %r3, -16;
	neg.s32 	%r101, %r52;
	add.s32 	%r53, %r2, 1;
	mul.wide.u32 	%rd20, %r53, 4;
	add.s64 	%rd21, %rd20, %rd1;
	add.s64 	%rd73, %rd21, 32;
	mov.b32 	%r100, 0;
$L__BB6_4:
	.pragma "nounroll";
	ld.global.f32 	%f28, [%rd73+-32];
	max.f32 	%f29, %f383, %f28;
	ld.global.f32 	%f30, [%rd73+-28];
	max.f32 	%f31, %f29, %f30;
	ld.global.f32 	%f32, [%rd73+-24];
	max.f32 	%f33, %f31, %f32;
	ld.global.f32 	%f34, [%rd73+-20];
	max.f32 	%f35, %f33, %f34;
	ld.global.f32 	%f36, [%rd73+-16];
	max.f32 	%f37, %f35, %f36;
	ld.global.f32 	%f38, [%rd73+-12];
	max.f32 	%f39, %f37, %f38;
	ld.global.f32 	%f40, [%rd73+-8];
	max.f32 	%f41, %f39, %f40;
	ld.global.f32 	%f42, [%rd73+-4];
	max.f32 	%f43, %f41, %f42;
	ld.global.f32 	%f44, [%rd73];
	max.f32 	%f45, %f43, %f44;
	ld.global.f32 	%f46, [%rd73+4];
	max.f32 	%f47, %f45, %f46;
	ld.global.f32 	%f48, [%rd73+8];
	max.f32 	%f49, %f47, %f48;
	ld.global.f32 	%f50, [%rd73+12];
	max.f32 	%f51, %f49, %f50;
	ld.global.f32 	%f52, [%rd73+16];
	max.f32 	%f53, %f51, %f52;
	ld.global.f32 	%f54, [%rd73+20];
	max.f32 	%f55, %f53, %f54;
	ld.global.f32 	%f56, [%rd73+24];
	max.f32 	%f57, %f55, %f56;
	ld.global.f32 	%f58, [%rd73+28];
	max.f32 	%f383, %f57, %f58;
	add.s32 	%r101, %r101, 16;
	add.s32 	%r100, %r100, 16;
	add.s64 	%rd73, %rd73, 64;
	setp.eq.s32 	%p4, %r101, 0;
	@%p4 bra 	$L__BB6_5;
	bra.uni 	$L__BB6_4;
$L__BB6_5:
	add.s32 	%r97, %r100, 1;
$L__BB6_6:
	setp.eq.s32 	%p5, %r4, 0;
	@%p5 bra 	$L__BB6_15;
	and.b32  	%r8, %r3, 7;
	setp.lt.u32 	%p6, %r4, 8;
	@%p6 bra 	$L__BB6_9;
	add.s32 	%r54, %r97, %r2;
	mul.wide.u32 	%rd22, %r54, 4;
	add.s64 	%rd23, %rd1, %rd22;
	ld.global.f32 	%f60, [%rd23];
	max.f32 	%f61, %f383, %f60;
	cvt.u64.u32 	%rd24, %r2;
	cvt.u64.u32 	%rd25, %r97;
	add.s64 	%rd26, %rd25, %rd24;
	shl.b64 	%rd27, %rd26, 2;
	add.s64 	%rd28, %rd1, %rd27;
	ld.global.f32 	%f62, [%rd28+4];
	max.f32 	%f63, %f61, %f62;
	ld.global.f32 	%f64, [%rd28+8];
	max.f32 	%f65, %f63, %f64;
	ld.global.f32 	%f66, [%rd28+12];
	max.f32 	%f67, %f65, %f66;
	ld.global.f32 	%f68, [%rd28+16];
	max.f32 	%f69, %f67, %f68;
	ld.global.f32 	%f70, [%rd28+20];
	max.f32 	%f71, %f69, %f70;
	ld.global.f32 	%f72, [%rd28+24];
	max.f32 	%f73, %f71, %f72;
	ld.global.f32 	%f74, [%rd28+28];
	max.f32 	%f383, %f73, %f74;
	add.s32 	%r97, %r97, 8;
$L__BB6_9:
	setp.eq.s32 	%p7, %r8, 0;
	@%p7 bra 	$L__BB6_15;
	and.b32  	%r11, %r3, 3;
	setp.lt.u32 	%p8, %r8, 4;
	@%p8 bra 	$L__BB6_12;
	add.s32 	%r55, %r97, %r2;
	mul.wide.u32 	%rd29, %r55, 4;
	add.s64 	%rd30, %rd1, %rd29;
	ld.global.f32 	%f76, [%rd30];
	max.f32 	%f77, %f383, %f76;
	cvt.u64.u32 	%rd31, %r2;
	cvt.u64.u32 	%rd32, %r97;
	add.s64 	%rd33, %rd32, %rd31;
	shl.b64 	%rd34, %rd33, 2;
	add.s64 	%rd35, %rd1, %rd34;
	ld.global.f32 	%f78, [%rd35+4];
	max.f32 	%f79, %f77, %f78;
	ld.global.f32 	%f80, [%rd35+8];
	max.f32 	%f81, %f79, %f80;
	ld.global.f32 	%f82, [%rd35+12];
	max.f32 	%f383, %f81, %f82;
	add.s32 	%r97, %r97, 4;
$L__BB6_12:
	setp.eq.s32 	%p9, %r11, 0;
	@%p9 bra 	$L__BB6_15;
	add.s32 	%r56, %r97, %r2;
	mul.wide.u32 	%rd36, %r56, 4;
	add.s64 	%rd72, %rd1, %rd36;
	neg.s32 	%r99, %r11;
$L__BB6_14:
	.pragma "nounroll";
	ld.global.f32 	%f83, [%rd72];
	max.f32 	%f383, %f383, %f83;
	add.s64 	%rd72, %rd72, 4;
	add.s32 	%r99, %r99, 1;
	setp.ne.s32 	%p10, %r99, 0;
	@%p10 bra 	$L__BB6_14;
$L__BB6_15:
	setp.lt.s32 	%p11, %r47, 1;
	mov.f32 	%f391, 0f00000000;
	@%p11 bra 	$L__BB6_27;
	and.b32  	%r17, %r47, 7;
	setp.lt.u32 	%p12, %r47, 8;
	mov.f32 	%f391, 0f00000000;
	mov.b32 	%r102, 0;
	@%p12 bra 	$L__BB6_19;
	and.b32  	%r102, %r47, 2147483640;
	neg.s32 	%r105, %r102;
	mul.wide.u32 	%rd37, %r2, 4;
	add.s64 	%rd38, %rd37, %rd1;
	add.s64 	%rd74, %rd38, 16;
	mov.f32 	%f391, 0f00000000;
$L__BB6_18:
	.pragma "nounroll";
	ld.global.f32 	%f88, [%rd74+-16];
	sub.f32 	%f89, %f88, %f383;
	fma.rn.f32 	%f90, %f89, 0f3BBB989D, 0f3F000000;
	cvt.sat.f32.f32 	%f91, %f90;
	mov.f32 	%f92, 0f4B400001;
	mov.f32 	%f93, 0f437C0000;
	fma.rm.f32 	%f94, %f91, %f93, %f92;
	add.f32 	%f95, %f94, 0fCB40007F;
	neg.f32 	%f96, %f95;
	fma.rn.f32 	%f97, %f89, 0f3FB8AA3B, %f96;
	fma.rn.f32 	%f98, %f89, 0f32A57060, %f97;
	mov.b32 	%r58, %f94;
	shl.b32 	%r59, %r58, 23;
	mov.b32 	%f99, %r59;
	ex2.approx.ftz.f32 	%f100, %f98;
	mul.f32 	%f101, %f100, %f99;
	st.global.f32 	[%rd74+-16], %f101;
	add.f32 	%f102, %f391, %f101;
	ld.global.f32 	%f103, [%rd74+-12];
	sub.f32 	%f104, %f103, %f383;
	fma.rn.f32 	%f105, %f104, 0f3BBB989D, 0f3F000000;
	cvt.sat.f32.f32 	%f106, %f105;
	fma.rm.f32 	%f107, %f106, %f93, %f92;
	add.f32 	%f108, %f107, 0fCB40007F;
	neg.f32 	%f109, %f108;
	fma.rn.f32 	%f110, %f104, 0f3FB8AA3B, %f109;
	fma.rn.f32 	%f111, %f104, 0f32A57060, %f110;
	mov.b32 	%r60, %f107;
	shl.b32 	%r61, %r60, 23;
	mov.b32 	%f112, %r61;
	ex2.approx.ftz.f32 	%f113, %f111;
	mul.f32 	%f114, %f113, %f112;
	st.global.f32 	[%rd74+-12], %f114;
	add.f32 	%f115, %f102, %f114;
	ld.global.f32 	%f116, [%rd74+-8];
	sub.f32 	%f117, %f116, %f383;
	fma.rn.f32 	%f118, %f117, 0f3BBB989D, 0f3F000000;
	cvt.sat.f32.f32 	%f119, %f118;
	fma.rm.f32 	%f120, %f119, %f93, %f92;
	add.f32 	%f121, %f120, 0fCB40007F;
	neg.f32 	%f122, %f121;
	fma.rn.f32 	%f123, %f117, 0f3FB8AA3B, %f122;
	fma.rn.f32 	%f124, %f117, 0f32A57060, %f123;
	mov.b32 	%r62, %f120;
	shl.b32 	%r63, %r62, 23;
	mov.b32 	%f125, %r63;
	ex2.approx.ftz.f32 	%f126, %f124;
	mul.f32 	%f127, %f126, %f125;
	st.global.f32 	[%rd74+-8], %f127;
	add.f32 	%f128, %f115, %f127;
	ld.global.f32 	%f129, [%rd74+-4];
	sub.f32 	%f130, %f129, %f383;
	fma.rn.f32 	%f131, %f130, 0f3BBB989D, 0f3F000000;
	cvt.sat.f32.f32 	%f132, %f131;
	fma.rm.f32 	%f133, %f132, %f93, %f92;
	add.f32 	%f134, %f133, 0fCB40007F;
	neg.f32 	%f135, %f134;
	fma.rn.f32 	%f136, %f130, 0f3FB8AA3B, %f135;
	fma.rn.f32 	%f137, %f130, 0f32A57060, %f136;
	mov.b32 	%r64, %f133;
	shl.b32 	%r65, %r64, 23;
	mov.b32 	%f138, %r65;
	ex2.approx.ftz.f32 	%f139, %f137;
	mul.f32 	%f140, %f139, %f138;
	st.global.f32 	[%rd74+-4], %f140;
	add.f32 	%f141, %f128, %f140;
	ld.global.f32 	%f142, [%rd74];
	sub.f32 	%f143, %f142, %f383;
	fma.rn.f32 	%f144, %f143, 0f3BBB989D, 0f3F000000;
	cvt.sat.f32.f32 	%f145, %f144;
	fma.rm.f32 	%f146, %f145, %f93, %f92;
	add.f32 	%f147, %f146, 0fCB40007F;
	neg.f32 	%f148, %f147;
	fma.rn.f32 	%f149, %f143, 0f3FB8AA3B, %f148;
	fma.rn.f32 	%f150, %f143, 0f32A57060, %f149;
	mov.b32 	%r66, %f146;
	shl.b32 	%r67, %r66, 23;
	mov.b32 	%f151, %r67;
	ex2.approx.ftz.f32 	%f152, %f150;
	mul.f32 	%f153, %f152, %f151;
	st.global.f32 	[%rd74], %f153;
	add.f32 	%f154, %f141, %f153;
	ld.global.f32 	%f155, [%rd74+4];
	sub.f32 	%f156, %f155, %f383;
	fma.rn.f32 	%f157, %f156, 0f3BBB989D, 0f3F000000;
	cvt.sat.f32.f32 	%f158, %f157;
	fma.rm.f32 	%f159, %f158, %f93, %f92;
	add.f32 	%f160, %f159, 0fCB40007F;
	neg.f32 	%f161, %f160;
	fma.rn.f32 	%f162, %f156, 0f3FB8AA3B, %f161;
	fma.rn.f32 	%f163, %f156, 0f32A57060, %f162;
	mov.b32 	%r68, %f159;
	shl.b32 	%r69, %r68, 23;
	mov.b32 	%f164, %r69;
	ex2.approx.ftz.f32 	%f165, %f163;
	mul.f32 	%f166, %f165, %f164;
	st.global.f32 	[%rd74+4], %f166;
	add.f32 	%f167, %f154, %f166;
	ld.global.f32 	%f168, [%rd74+8];
	sub.f32 	%f169, %f168, %f383;
	fma.rn.f32 	%f170, %f169, 0f3BBB989D, 0f3F000000;
	cvt.sat.f32.f32 	%f171, %f170;
	fma.rm.f32 	%f172, %f171, %f93, %f92;
	add.f32 	%f173, %f172, 0fCB40007F;
	neg.f32 	%f174, %f173;
	fma.rn.f32 	%f175, %f169, 0f3FB8AA3B, %f174;
	fma.rn.f32 	%f176, %f169, 0f32A57060, %f175;
	mov.b32 	%r70, %f172;
	shl.b32 	%r71, %r70, 23;
	mov.b32 	%f177, %r71;
	ex2.approx.ftz.f32 	%f178, %f176;
	mul.f32 	%f179, %f178, %f177;
	st.global.f32 	[%rd74+8], %f179;
	add.f32 	%f180, %f167, %f179;
	ld.global.f32 	%f181, [%rd74+12];
	sub.f32 	%f182, %f181, %f383;
	fma.rn.f32 	%f183, %f182, 0f3BBB989D, 0f3F000000;
	cvt.sat.f32.f32 	%f184, %f183;
	fma.rm.f32 	%f185, %f184, %f93, %f92;
	add.f32 	%f186, %f185, 0fCB40007F;
	neg.f32 	%f187, %f186;
	fma.rn.f32 	%f188, %f182, 0f3FB8AA3B, %f187;
	fma.rn.f32 	%f189, %f182, 0f32A57060, %f188;
	mov.b32 	%r72, %f185;
	shl.b32 	%r73, %r72, 23;
	mov.b32 	%f190, %r73;
	ex2.approx.ftz.f32 	%f191, %f189;
	mul.f32 	%f192, %f191, %f190;
	st.global.f32 	[%rd74+12], %f192;
	add.f32 	%f391, %f180, %f192;
	add.s32 	%r105, %r105, 8;
	add.s64 	%rd74, %rd74, 32;
	setp.eq.s32 	%p13, %r105, 0;
	@%p13 bra 	$L__BB6_19;
	bra.uni 	$L__BB6_18;
$L__BB6_19:
	setp.eq.s32 	%p14, %r17, 0;
	@%p14 bra 	$L__BB6_27;
	and.b32  	%r25, %r47, 3;
	setp.lt.u32 	%p15, %r17, 4;
	@%p15 bra 	$L__BB6_22;
	add.s32 	%r74, %r102, %r2;
	mul.wide.u32 	%rd39, %r74, 4;
	add.s64 	%rd40, %rd1, %rd39;
	ld.global.f32 	%f194, [%rd40];
	sub.f32 	%f195, %f194, %f383;
	fma.rn.f32 	%f196, %f195, 0f3BBB989D, 0f3F000000;
	cvt.sat.f32.f32 	%f197, %f196;
	mov.f32 	%f198, 0f4B400001;
	mov.f32 	%f199, 0f437C0000;
	fma.rm.f32 	%f200, %f197, %f199, %f198;
	add.f32 	%f201, %f200, 0fCB40007F;
	neg.f32 	%f202, %f201;
	fma.rn.f32 	%f203, %f195, 0f3FB8AA3B, %f202;
	fma.rn.f32 	%f204, %f195, 0f32A57060, %f203;
	mov.b32 	%r75, %f200;
	shl.b32 	%r76, %r75, 23;
	mov.b32 	%f205, %r76;
	ex2.approx.ftz.f32 	%f206, %f204;
	mul.f32 	%f207, %f206, %f205;
	st.global.f32 	[%rd40], %f207;
	add.f32 	%f208, %f391, %f207;
	cvt.u64.u32 	%rd41, %r2;
	cvt.u64.u32 	%rd42, %r102;
	add.s64 	%rd43, %rd42, %rd41;
	shl.b64 	%rd44, %rd43, 2;
	add.s64 	%rd45, %rd1, %rd44;
	ld.global.f32 	%f209, [%rd45+4];
	sub.f32 	%f210, %f209, %f383;
	fma.rn.f32 	%f211, %f210, 0f3BBB989D, 0f3F000000;
	cvt.sat.f32.f32 	%f212, %f211;
	fma.rm.f32 	%f213, %f212, %f199, %f198;
	add.f32 	%f214, %f213, 0fCB40007F;
	neg.f32 	%f215, %f214;
	fma.rn.f32 	%f216, %f210, 0f3FB8AA3B, %f215;
	fma.rn.f32 	%f217, %f210, 0f32A57060, %f216;
	mov.b32 	%r77, %f213;
	shl.b32 	%r78, %r77, 23;
	mov.b32 	%f218, %r78;
	ex2.approx.ftz.f32 	%f219, %f217;
	mul.f32 	%f220, %f219, %f218;
	st.global.f32 	[%rd45+4], %f220;
	add.f32 	%f221, %f208, %f220;
	ld.global.f32 	%f222, [%rd45+8];
	sub.f32 	%f223, %f222, %f383;
	fma.rn.f32 	%f224, %f223, 0f3BBB989D, 0f3F000000;
	cvt.sat.f32.f32 	%f225, %f224;
	fma.rm.f32 	%f226, %f225, %f199, %f198;
	add.f32 	%f227, %f226, 0fCB40007F;
	neg.f32 	%f228, %f227;
	fma.rn.f32 	%f229, %f223, 0f3FB8AA3B, %f228;
	fma.rn.f32 	%f230, %f223, 0f32A57060, %f229;
	mov.b32 	%r79, %f226;
	shl.b32 	%r80, %r79, 23;
	mov.b32 	%f231, %r80;
	ex2.approx.ftz.f32 	%f232, %f230;
	mul.f32 	%f233, %f232, %f231;
	st.global.f32 	[%rd45+8], %f233;
	add.f32 	%f234, %f221, %f233;
	ld.global.f32 	%f235, [%rd45+12];
	sub.f32 	%f236, %f235, %f383;
	fma.rn.f32 	%f237, %f236, 0f3BBB989D, 0f3F000000;
	cvt.sat.f32.f32 	%f238, %f237;
	fma.rm.f32 	%f239, %f238, %f199, %f198;
	add.f32 	%f240, %f239, 0fCB40007F;
	neg.f32 	%f241, %f240;
	fma.rn.f32 	%f242, %f236, 0f3FB8AA3B, %f241;
	fma.rn.f32 	%f243, %f236, 0f32A57060, %f242;
	mov.b32 	%r81, %f239;
	shl.b32 	%r82, %r81, 23;
	mov.b32 	%f244, %r82;
	ex2.approx.ftz.f32 	%f245, %f243;
	mul.f32 	%f246, %f245, %f244;
	st.global.f32 	[%rd45+12], %f246;
	add.f32 	%f391, %f234, %f246;
	add.s32 	%r102, %r102, 4;
$L__BB6_22:
	setp.eq.s32 	%p16, %r25, 0;
	@%p16 bra 	$L__BB6_27;
	setp.eq.s32 	%p17, %r25, 1;
	@%p17 bra 	$L__BB6_25;
	add.s32 	%r83, %r102, %r2;
	mul.wide.u32 	%rd46, %r83, 4;
	add.s64 	%rd47, %rd1, %rd46;
	ld.global.f32 	%f248, [%rd47];
	sub.f32 	%f249, %f248, %f383;
	fma.rn.f32 	%f250, %f249, 0f3BBB989D, 0f3F000000;
	cvt.sat.f32.f32 	%f251, %f250;
	mov.f32 	%f252, 0f4B400001;
	mov.f32 	%f253, 0f437C0000;
	fma.rm.f32 	%f254, %f251, %f253, %f252;
	add.f32 	%f255, %f254, 0fCB40007F;
	neg.f32 	%f256, %f255;
	fma.rn.f32 	%f257, %f249, 0f3FB8AA3B, %f256;
	fma.rn.f32 	%f258, %f249, 0f32A57060, %f257;
	mov.b32 	%r84, %f254;
	shl.b32 	%r85, %r84, 23;
	mov.b32 	%f259, %r85;
	ex2.approx.ftz.f32 	%f260, %f258;
	mul.f32 	%f261, %f260, %f259;
	st.global.f32 	[%rd47], %f261;
	add.f32 	%f262, %f391, %f261;
	cvt.u64.u32 	%rd48, %r2;
	cvt.u64.u32 	%rd49, %r102;
	add.s64 	%rd50, %rd49, %rd48;
	shl.b64 	%rd51, %rd50, 2;
	add.s64 	%rd52, %rd1, %rd51;
	ld.global.f32 	%f263, [%rd52+4];
	sub.f32 	%f264, %f263, %f383;
	fma.rn.f32 	%f265, %f264, 0f3BBB989D, 0f3F000000;
	cvt.sat.f32.f32 	%f266, %f265;
	fma.rm.f32 	%f267, %f266, %f253, %f252;
	add.f32 	%f268, %f267, 0fCB40007F;
	neg.f32 	%f269, %f268;
	fma.rn.f32 	%f270, %f264, 0f3FB8AA3B, %f269;
	fma.rn.f32 	%f271, %f264, 0f32A57060, %f270;
	mov.b32 	%r86, %f267;
	shl.b32 	%r87, %r86, 23;
	mov.b32 	%f272, %r87;
	ex2.approx.ftz.f32 	%f273, %f271;
	mul.f32 	%f274, %f273, %f272;
	st.global.f32 	[%rd52+4], %f274;
	add.f32 	%f391, %f262, %f274;
	add.s32 	%r102, %r102, 2;
$L__BB6_25:
	and.b32  	%r88, %r47, 1;
	setp.eq.b32 	%p18, %r88, 1;
	not.pred 	%p19, %p18;
	@%p19 bra 	$L__BB6_27;
	add.s32 	%r89, %r102, %r2;
	mul.wide.u32 	%rd53, %r89, 4;
	add.s64 	%rd54, %rd1, %rd53;
	ld.global.f32 	%f275, [%rd54];
	sub.f32 	%f276, %f275, %f383;
	fma.rn.f32 	%f277, %f276, 0f3BBB989D, 0f3F000000;
	cvt.sat.f32.f32 	%f278, %f277;
	mov.f32 	%f279, 0f4B400001;
	mov.f32 	%f280, 0f437C0000;
	fma.rm.f32 	%f281, %f278, %f280, %f279;
	add.f32 	%f282, %f281, 0fCB40007F;
	neg.f32 	%f283, %f282;
	fma.rn.f32 	%f284, %f276, 0f3FB8AA3B, %f283;
	fma.rn.f32 	%f285, %f276, 0f32A57060, %f284;
	mov.b32 	%r90, %f281;
	shl.b32 	%r91, %r90, 23;
	mov.b32 	%f286, %r91;
	ex2.approx.ftz.f32 	%f287, %f285;
	mul.f32 	%f288, %f287, %f286;
	st.global.f32 	[%rd54], %f288;
	add.f32 	%f391, %f391, %f288;
$L__BB6_27:
	setp.lt.s32 	%p20, %r47, 1;
	@%p20 bra 	$L__BB6_40;
	and.b32  	%r30, %r47, 15;
	setp.lt.u32 	%p21, %r47, 16;
	mov.b32 	%r107, 0;
	@%p21 bra 	$L__BB6_31;
	and.b32  	%r107, %r47, 2147483632;
	neg.s32 	%r106, %r107;
	mul.wide.u32 	%rd55, %r2, 4;
	add.s64 	%rd56, %rd55, %rd1;
	add.s64 	%rd75, %rd56, 32;
$L__BB6_30:
	.pragma "nounroll";
	ld.global.f32 	%f289, [%rd75+-32];
	div.rn.f32 	%f290, %f289, %f391;
	max.f32 	%f291, %f290, 0f33D6BF95;
	st.global.f32 	[%rd75+-32], %f291;
	ld.global.f32 	%f292, [%rd75+-28];
	div.rn.f32 	%f293, %f292, %f391;
	max.f32 	%f294, %f293, 0f33D6BF95;
	st.global.f32 	[%rd75+-28], %f294;
	ld.global.f32 	%f295, [%rd75+-24];
	div.rn.f32 	%f296, %f295, %f391;
	max.f32 	%f297, %f296, 0f33D6BF95;
	st.global.f32 	[%rd75+-24], %f297;
	ld.global.f32 	%f298, [%rd75+-20];
	div.rn.f32 	%f299, %f298, %f391;
	max.f32 	%f300, %f299, 0f33D6BF95;
	st.global.f32 	[%rd75+-20], %f300;
	ld.global.f32 	%f301, [%rd75+-16];
	div.rn.f32 	%f302, %f301, %f391;
	max.f32 	%f303, %f302, 0f33D6BF95;
	st.global.f32 	[%rd75+-16], %f303;
	ld.global.f32 	%f304, [%rd75+-12];
	div.rn.f32 	%f305, %f304, %f391;
	max.f32 	%f306, %f305, 0f33D6BF95;
	st.global.f32 	[%rd75+-12], %f306;
	ld.global.f32 	%f307, [%rd75+-8];
	div.rn.f32 	%f308, %f307, %f391;
	max.f32 	%f309, %f308, 0f33D6BF95;
	st.global.f32 	[%rd75+-8], %f309;
	ld.global.f32 	%f310, [%rd75+-4];
	div.rn.f32 	%f311, %f310, %f391;
	max.f32 	%f312, %f311, 0f33D6BF95;
	st.global.f32 	[%rd75+-4], %f312;
	ld.global.f32 	%f313, [%rd75];
	div.rn.f32 	%f314, %f313, %f391;
	max.f32 	%f315, %f314, 0f33D6BF95;
	st.global.f32 	[%rd75], %f315;
	ld.global.f32 	%f316, [%rd75+4];
	div.rn.f32 	%f317, %f316, %f391;
	max.f32 	%f318, %f317, 0f33D6BF95;
	st.global.f32 	[%rd75+4], %f318;
	ld.global.f32 	%f319, [%rd75+8];
	div.rn.f32 	%f320, %f319, %f391;
	max.f32 	%f321, %f320, 0f33D6BF95;
	st.global.f32 	[%rd75+8], %f321;
	ld.global.f32 	%f322, [%rd75+12];
	div.rn.f32 	%f323, %f322, %f391;
	max.f32 	%f324, %f323, 0f33D6BF95;
	st.global.f32 	[%rd75+12], %f324;
	ld.global.f32 	%f325, [%rd75+16];
	div.rn.f32 	%f326, %f325, %f391;
	max.f32 	%f327, %f326, 0f33D6BF95;
	st.global.f32 	[%rd75+16], %f327;
	ld.global.f32 	%f328, [%rd75+20];
	div.rn.f32 	%f329, %f328, %f391;
	max.f32 	%f330, %f329, 0f33D6BF95;
	st.global.f32 	[%rd75+20], %f330;
	ld.global.f32 	%f331, [%rd75+24];
	div.rn.f32 	%f332, %f331, %f391;
	max.f32 	%f333, %f332, 0f33D6BF95;
	st.global.f32 	[%rd75+24], %f333;
	ld.global.f32 	%f334, [%rd75+28];
	div.rn.f32 	%f335, %f334, %f391;
	max.f32 	%f336, %f335, 0f33D6BF95;
	st.global.f32 	[%rd75+28], %f336;
	add.s32 	%r106, %r106, 16;
	add.s64 	%rd75, %rd75, 64;
	setp.ne.s32 	%p22, %r106, 0;
	@%p22 bra 	$L__BB6_30;
$L__BB6_31:
	setp.eq.s32 	%p23, %r30, 0;
	@%p23 bra 	$L__BB6_40;
	and.b32  	%r38, %r47, 7;
	setp.lt.u32 	%p24, %r30, 8;
	@%p24 bra 	$L__BB6_34;
	add.s32 	%r93, %r107, %r2;
	mul.wide.u32 	%rd57, %r93, 4;
	add.s64 	%rd58, %rd1, %rd57;
	ld.global.f32 	%f337, [%rd58];
	div.rn.f32 	%f338, %f337, %f391;
	max.f32 	%f339, %f338, 0f33D6BF95;
	st.global.f32 	[%rd58], %f339;
	cvt.u64.u32 	%rd59, %r2;
	cvt.u64.u32 	%rd60, %r107;
	add.s64 	%rd61, %rd60, %rd59;
	shl.b64 	%rd62, %rd61, 2;
	add.s64 	%rd63, %rd1, %rd62;
	ld.global.f32 	%f340, [%rd63+4];
	div.rn.f32 	%f341, %f340, %f391;
	max.f32 	%f342, %f341, 0f33D6BF95;
	st.global.f32 	[%rd63+4], %f342;
	ld.global.f32 	%f343, [%rd63+8];
	div.rn.f32 	%f344, %f343, %f391;
	max.f32 	%f345, %f344, 0f33D6BF95;
	st.global.f32 	[%rd63+8], %f345;
	ld.global.f32 	%f346, [%rd63+12];
	div.rn.f32 	%f347, %f346, %f391;
	max.f32 	%f348, %f347, 0f33D6BF95;
	st.global.f32 	[%rd63+12], %f348;
	ld.global.f32 	%f349, [%rd63+16];
	div.rn.f32 	%f350, %f349, %f391;
	max.f32 	%f351, %f350, 0f33D6BF95;
	st.global.f32 	[%rd63+16], %f351;
	ld.global.f32 	%f352, [%rd63+20];
	div.rn.f32 	%f353, %f352, %f391;
	max.f32 	%f354, %f353, 0f33D6BF95;
	st.global.f32 	[%rd63+20], %f354;
	ld.global.f32 	%f355, [%rd63+24];
	div.rn.f32 	%f356, %f355, %f391;
	max.f32 	%f357, %f356, 0f33D6BF95;
	st.global.f32 	[%rd63+24], %f357;
	ld.global.f32 	%f358, [%rd63+28];
	div.rn.f32 	%f359, %f358, %f391;
	max.f32 	%f360, %f359, 0f33D6BF95;
	st.global.f32 	[%rd63+28], %f360;
	add.s32 	%r107, %r107, 8;
$L__BB6_34:
	setp.eq.s32 	%p25, %r38, 0;
	@%p25 bra 	$L__BB6_40;
	and.b32  	%r41, %r47, 3;
	setp.lt.u32 	%p26, %r38, 4;
	@%p26 bra 	$L__BB6_37;
	add.s32 	%r94, %r107, %r2;
	mul.wide.u32 	%rd64, %r94, 4;
	add.s64 	%rd65, %rd1, %rd64;
	ld.global.f32 	%f361, [%rd65];
	div.rn.f32 	%f362, %f361, %f391;
	max.f32 	%f363, %f362, 0f33D6BF95;
	st.global.f32 	[%rd65], %f363;
	cvt.u64.u32 	%rd66, %r2;
	cvt.u64.u32 	%rd67, %r107;
	add.s64 	%rd68, %rd67, %rd66;
	shl.b64 	%rd69, %rd68, 2;
	add.s64 	%rd70, %rd1, %rd69;
	ld.global.f32 	%f364, [%rd70+4];
	div.rn.f32 	%f365, %f364, %f391;
	max.f32 	%f366, %f365, 0f33D6BF95;
	st.global.f32 	[%rd70+4], %f366;
	ld.global.f32 	%f367, [%rd70+8];
	div.rn.f32 	%f368, %f367, %f391;
	max.f32 	%f369, %f368, 0f33D6BF95;
	st.global.f32 	[%rd70+8], %f369;
	ld.global.f32 	%f370, [%rd70+12];
	div.rn.f32 	%f371, %f370, %f391;
	max.f32 	%f372, %f371, 0f33D6BF95;
	st.global.f32 	[%rd70+12], %f372;
	add.s32 	%r107, %r107, 4;
$L__BB6_37:
	setp.eq.s32 	%p27, %r41, 0;
	@%p27 bra 	$L__BB6_40;
	add.s32 	%r95, %r107, %r2;
	mul.wide.u32 	%rd71, %r95, 4;
	add.s64 	%rd76, %rd1, %rd71;
	neg.s32 	%r110, %r41;
$L__BB6_39:
	.pragma "nounroll";
	ld.global.f32 	%f373, [%rd76];
	div.rn.f32 	%f374, %f373, %f391;
	max.f32 	%f375, %f374, 0f33D6BF95;
	st.global.f32 	[%rd76], %f375;
	add.s64 	%rd76, %rd76, 4;
	add.s32 	%r110, %r110, 1;
	setp.ne.s32 	%p28, %r110, 0;
	@%p28 bra 	$L__BB6_39;
$L__BB6_40:
	ret;

}
	// .globl	_Z16zero_grad_kernelPfi
.visible .entry _Z16zero_grad_kernelPfi(
	.param .u64 .ptr .align 1 _Z16zero_grad_kernelPfi_param_0,
	.param .u32 _Z16zero_grad_kernelPfi_param_1
)
{
	.reg .pred 	%p<2>;
	.reg .b32 	%r<7>;
	.reg .b64 	%rd<5>;

	ld.param.u64 	%rd1, [_Z16zero_grad_kernelPfi_param_0];
	ld.param.u32 	%r2, [_Z16zero_grad_kernelPfi_param_1];
	mov.u32 	%r3, %ctaid.x;
	mov.u32 	%r4, %ntid.x;
	mov.u32 	%r5, %tid.x;
	mad.lo.s32 	%r1, %r3, %r4, %r5;
	setp.ge.s32 	%p1, %r1, %r2;
	@%p1 bra 	$L__BB7_2;
	cvta.to.global.u64 	%rd2, %rd1;
	mul.wide.s32 	%rd3, %r1, 4;
	add.s64 	%rd4, %rd2, %rd3;
	mov.b32 	%r6, 0;
	st.global.u32 	[%rd4], %r6;
$L__BB7_2:
	ret;

}
	// .globl	_Z31compute_output_gradients_kernelPfPKfPKii
.visible .entry _Z31compute_output_gradients_kernelPfPKfPKii(
	.param .u64 .ptr .align 1 _Z31compute_output_gradients_kernelPfPKfPKii_param_0,
	.param .u64 .ptr .align 1 _Z31compute_output_gradients_kernelPfPKfPKii_param_1,
	.param .u64 .ptr .align 1 _Z31compute_output_gradients_kernelPfPKfPKii_param_2,
	.param .u32 _Z31compute_output_gradients_kernelPfPKfPKii_param_3
)
{
	.reg .pred 	%p<2>;
	.reg .b32 	%r<8>;
	.reg .b32 	%f<34>;
	.reg .b64 	%rd<15>;

	ld.param.u64 	%rd2, [_Z31compute_output_gradients_kernelPfPKfPKii_param_1];
	ld.param.u64 	%rd3, [_Z31compute_output_gradients_kernelPfPKfPKii_param_2];
	ld.param.u32 	%r2, [_Z31compute_output_gradients_kernelPfPKfPKii_param_3];
	mov.u32 	%r3, %ctaid.x;
	mov.u32 	%r4, %ntid.x;
	mov.u32 	%r5, %tid.x;
	mad.lo.s32 	%r1, %r3, %r4, %r5;
	setp.ge.s32 	%p1, %r1, %r2;
	@%p1 bra 	$L__BB8_2;
	ld.param.u64 	%rd14, [_Z31compute_output_gradients_kernelPfPKfPKii_param_0];
	cvta.to.global.u64 	%rd4, %rd3;
	cvta.to.global.u64 	%rd5, %rd14;
	cvta.to.global.u64 	%rd6, %rd2;
	mul.lo.s32 	%r6, %r1, 10;
	mul.wide.s32 	%rd7, %r6, 4;
	add.s64 	%rd8, %rd6, %rd7;
	ld.global.f32 	%f1, [%rd8];
	add.s64 	%rd9, %rd5, %rd7;
	st.global.f32 	[%rd9], %f1;
	ld.global.f32 	%f2, [%rd8+4];
	st.global.f32 	[%rd9+4], %f2;
	ld.global.f32 	%f3, [%rd8+8];
	st.global.f32 	[%rd9+8], %f3;
	ld.global.f32 	%f4, [%rd8+12];
	st.global.f32 	[%rd9+12], %f4;
	ld.global.f32 	%f5, [%rd8+16];
	st.global.f32 	[%rd9+16], %f5;
	ld.global.f32 	%f6, [%rd8+20];
	st.global.f32 	[%rd9+20], %f6;
	ld.global.f32 	%f7, [%rd8+24];
	st.global.f32 	[%rd9+24], %f7;
	ld.global.f32 	%f8, [%rd8+28];
	st.global.f32 	[%rd9+28], %f8;
	ld.global.f32 	%f9, [%rd8+32];
	st.global.f32 	[%rd9+32], %f9;
	ld.global.f32 	%f10, [%rd8+36];
	st.global.f32 	[%rd9+36], %f10;
	mul.wide.s32 	%rd10, %r1, 4;
	add.s64 	%rd11, %rd4, %rd10;
	ld.global.u32 	%r7, [%rd11];
	mul.wide.s32 	%rd12, %r7, 4;
	add.s64 	%rd13, %rd9, %rd12;
	ld.global.f32 	%f11, [%rd13];
	add.f32 	%f12, %f11, 0fBF800000;
	st.global.f32 	[%rd13], %f12;
	cvt.rn.f32.s32 	%f13, %r2;
	ld.global.f32 	%f14, [%rd9];
	div.rn.f32 	%f15, %f14, %f13;
	st.global.f32 	[%rd9], %f15;
	ld.global.f32 	%f16, [%rd9+4];
	div.rn.f32 	%f17, %f16, %f13;
	st.global.f32 	[%rd9+4], %f17;
	ld.global.f32 	%f18, [%rd9+8];
	div.rn.f32 	%f19, %f18, %f13;
	st.global.f32 	[%rd9+8], %f19;
	ld.global.f32 	%f20, [%rd9+12];
	div.rn.f32 	%f21, %f20, %f13;
	st.global.f32 	[%rd9+12], %f21;
	ld.global.f32 	%f22, [%rd9+16];
	div.rn.f32 	%f23, %f22, %f13;
	st.global.f32 	[%rd9+16], %f23;
	ld.global.f32 	%f24, [%rd9+20];
	div.rn.f32 	%f25, %f24, %f13;
	st.global.f32 	[%rd9+20], %f25;
	ld.global.f32 	%f26, [%rd9+24];
	div.rn.f32 	%f27, %f26, %f13;
	st.global.f32 	[%rd9+24], %f27;
	ld.global.f32 	%f28, [%rd9+28];
	div.rn.f32 	%f29, %f28, %f13;
	st.global.f32 	[%rd9+28], %f29;
	ld.global.f32 	%f30, [%rd9+32];
	div.rn.f32 	%f31, %f30, %f13;
	st.global.f32 	[%rd9+32], %f31;
	ld.global.f32 	%f32, [%rd9+36];
	div.rn.f32 	%f33, %f32, %f13;
	st.global.f32 	[%rd9+36], %f33;
$L__BB8_2:
	ret;

}
	// .globl	_Z20bias_backward_kernelPfPKfii
.visible .entry _Z20bias_backward_kernelPfPKfii(
	.param .u64 .ptr .align 1 _Z20bias_backward_kernelPfPKfii_param_0,
	.param .u64 .ptr .align 1 _Z20bias_backward_kernelPfPKfii_param_1,
	.param .u32 _Z20bias_backward_kernelPfPKfii_param_2,
	.param .u32 _Z20bias_backward_kernelPfPKfii_param_3
)
{
	.reg .pred 	%p<11>;
	.reg .b32 	%r<38>;
	.reg .b32 	%f<83>;
	.reg .b64 	%rd<43>;

	ld.param.u64 	%rd2, [_Z20bias_backward_kernelPfPKfii_param_0];
	ld.param.u64 	%rd3, [_Z20bias_backward_kernelPfPKfii_param_1];
	ld.param.u32 	%r23, [_Z20bias_backward_kernelPfPKfii_param_2];
	ld.param.u32 	%r24, [_Z20bias_backward_kernelPfPKfii_param_3];
	cvta.to.global.u64 	%rd1, %rd3;
	mov.u32 	%r25, %ctaid.x;
	mov.u32 	%r26, %ntid.x;
	mov.u32 	%r27, %tid.x;
	mad.lo.s32 	%r1, %r25, %r26, %r27;
	setp.ge.s32 	%p1, %r1, %r24;
	@%p1 bra 	$L__BB9_15;
	setp.lt.s32 	%p2, %r23, 1;
	mov.f32 	%f82, 0f00000000;
	@%p2 bra 	$L__BB9_14;
	and.b32  	%r2, %r23, 15;
	setp.lt.u32 	%p3, %r23, 16;
	mov.f32 	%f82, 0f00000000;
	mov.b32 	%r34, 0;
	@%p3 bra 	$L__BB9_5;
	and.b32  	%r34, %r23, 2147483632;
	neg.s32 	%r32, %r34;
	shl.b32 	%r5, %r24, 4;
	mov.f32 	%f82, 0f00000000;
	mul.wide.s32 	%rd6, %r24, 4;
	mov.u32 	%r31, %r1;
$L__BB9_4:
	.pragma "nounroll";
	mul.wide.s32 	%rd4, %r31, 4;
	add.s64 	%rd5, %rd1, %rd4;
	ld.global.f32 	%f18, [%rd5];
	add.f32 	%f19, %f82, %f18;
	add.s64 	%rd7, %rd5, %rd6;
	ld.global.f32 	%f20, [%rd7];
	add.f32 	%f21, %f19, %f20;
	add.s64 	%rd8, %rd7, %rd6;
	ld.global.f32 	%f22, [%rd8];
	add.f32 	%f23, %f21, %f22;
	add.s64 	%rd9, %rd8, %rd6;
	ld.global.f32 	%f24, [%rd9];
	add.f32 	%f25, %f23, %f24;
	add.s64 	%rd10, %rd9, %rd6;
	ld.global.f32 	%f26, [%rd10];
	add.f32 	%f27, %f25, %f26;
	add.s64 	%rd11, %rd10, %rd6;
	ld.global.f32 	%f28, [%rd11];
	add.f32 	%f29, %f27, %f28;
	add.s64 	%rd12, %rd11, %rd6;
	ld.global.f32 	%f30, [%rd12];
	add.f32 	%f31, %f29, %f30;
	add.s64 	%rd13, %rd12, %rd6;
	ld.global.f32 	%f32, [%rd13];
	add.f32 	%f33, %f31, %f32;
	add.s64 	%rd14, %rd13, %rd6;
	ld.global.f32 	%f34, [%rd14];
	add.f32 	%f35, %f33, %f34;
	add.s64 	%rd15, %rd14, %rd6;
	ld.global.f32 	%f36, [%rd15];
	add.f32 	%f37, %f35, %f36;
	add.s64 	%rd16, %rd15, %rd6;
	ld.global.f32 	%f38, [%rd16];
	add.f32 	%f39, %f37, %f38;
	add.s64 	%rd17, %rd16, %rd6;
	ld.global.f32 	%f40, [%rd17];
	add.f32 	%f41, %f39, %f40;
	add.s64 	%rd18, %rd17, %rd6;
	ld.global.f32 	%f42, [%rd18];
	add.f32 	%f43, %f41, %f42;
	add.s64 	%rd19, %rd18, %rd6;
	ld.global.f32 	%f44, [%rd19];
	add.f32 	%f45, %f43, %f44;
	add.s64 	%rd20, %rd19, %rd6;
	ld.global.f32 	%f46, [%rd20];
	add.f32 	%f47, %f45, %f46;
	add.s64 	%rd21, %rd20, %rd6;
	ld.global.f32 	%f48, [%rd21];
	add.f32 	%f82, %f47, %f48;
	add.s32 	%r32, %r32, 16;
	add.s32 	%r31, %r31, %r5;
	setp.ne.s32 	%p4, %r32, 0;
	@%p4 bra 	$L__BB9_4;
$L__BB9_5:
	setp.eq.s32 	%p5, %r2, 0;
	@%p5 bra 	$L__BB9_14;
	and.b32  	%r11, %r23, 7;
	setp.lt.u32 	%p6, %r2, 8;
	@%p6 bra 	$L__BB9_8;
	mad.lo.s32 	%r29, %r34, %r24, %r1;
	mul.wide.s32 	%rd22, %r29, 4;
	add.s64 	%rd23, %rd1, %rd22;
	ld.global.f32 	%f50, [%rd23];
	add.f32 	%f51, %f82, %f50;
	mul.wide.s32 	%rd24, %r24, 4;
	add.s64 	%rd25, %rd23, %rd24;
	ld.global.f32 	%f52, [%rd25];
	add.f32 	%f53, %f51, %f52;
	add.s64 	%rd26, %rd25, %rd24;
	ld.global.f32 	%f54, [%rd26];
	add.f32 	%f55, %f53, %f54;
	add.s64 	%rd27, %rd26, %rd24;
	ld.global.f32 	%f56, [%rd27];
	add.f32 	%f57, %f55, %f56;
	add.s64 	%rd28, %rd27, %rd24;
	ld.global.f32 	%f58, [%rd28];
	add.f32 	%f59, %f57, %f58;
	add.s64 	%rd29, %rd28, %rd24;
	ld.global.f32 	%f60, [%rd29];
	add.f32 	%f61, %f59, %f60;
	add.s64 	%rd30, %rd29, %rd24;
	ld.global.f32 	%f62, [%rd30];
	add.f32 	%f63, %f61, %f62;
	add.s64 	%rd31, %rd30, %rd24;
	ld.global.f32 	%f64, [%rd31];
	add.f32 	%f82, %f63, %f64;
	add.s32 	%r34, %r34, 8;
$L__BB9_8:
	setp.eq.s32 	%p7, %r11, 0;
	@%p7 bra 	$L__BB9_14;
	and.b32  	%r14, %r23, 3;
	setp.lt.u32 	%p8, %r11, 4;
	@%p8 bra 	$L__BB9_11;
	mad.lo.s32 	%r30, %r34, %r24, %r1;
	mul.wide.s32 	%rd32, %r30, 4;
	add.s64 	%rd33, %rd1, %rd32;
	ld.global.f32 	%f66, [%rd33];
	add.f32 	%f67, %f82, %f66;
	mul.wide.s32 	%rd34, %r24, 4;
	add.s64 	%rd35, %rd33, %rd34;
	ld.global.f32 	%f68, [%rd35];
	add.f32 	%f69, %f67, %f68;
	add.s64 	%rd36, %rd35, %rd34;
	ld.global.f32 	%f70, [%rd36];
	add.f32 	%f71, %f69, %f70;
	add.s64 	%rd37, %rd36, %rd34;
	ld.global.f32 	%f72, [%rd37];
	add.f32 	%f82, %f71, %f72;
	add.s32 	%r34, %r34, 4;
$L__BB9_11:
	setp.eq.s32 	%p9, %r14, 0;
	@%p9 bra 	$L__BB9_14;
	mad.lo.s32 	%r37, %r34, %r24, %r1;
	neg.s32 	%r36, %r14;
$L__BB9_13:
	.pragma "nounroll";
	mul.wide.s32 	%rd38, %r37, 4;
	add.s64 	%rd39, %rd1, %rd38;
	ld.global.f32 	%f73, [%rd39];
	add.f32 	%f82, %f82, %f73;
	add.s32 	%r37, %r37, %r24;
	add.s32 	%r36, %r36, 1;
	setp.ne.s32 	%p10, %r36, 0;
	@%p10 bra 	$L__BB9_13;
$L__BB9_14:
	cvta.to.global.u64 	%rd40, %rd2;
	mul.wide.s32 	%rd41, %r1, 4;
	add.s64 	%rd42, %rd40, %rd41;
	st.global.f32 	[%rd42], %f82;
$L__BB9_15:
	ret;

}
	// .globl	_Z20weight_update_kernelPfPKfi
.visible .entry _Z20weight_update_kernelPfPKfi(
	.param .u64 .ptr .align 1 _Z20weight_update_kernelPfPKfi_param_0,
	.param .u64 .ptr .align 1 _Z20weight_update_kernelPfPKfi_param_1,
	.param .u32 _Z20weight_update_kernelPfPKfi_param_2
)
{
	.reg .pred 	%p<2>;
	.reg .b32 	%r<6>;
	.reg .b32 	%f<4>;
	.reg .b64 	%rd<8>;

	ld.param.u64 	%rd1, [_Z20weight_update_kernelPfPKfi_param_0];
	ld.param.u64 	%rd2, [_Z20weight_update_kernelPfPKfi_param_1];
	ld.param.u32 	%r2, [_Z20weight_update_kernelPfPKfi_param_2];
	mov.u32 	%r3, %ctaid.x;
	mov.u32 	%r4, %ntid.x;
	mov.u32 	%r5, %tid.x;
	mad.lo.s32 	%r1, %r3, %r4, %r5;
	setp.ge.s32 	%p1, %r1, %r2;
	@%p1 bra 	$L__BB10_2;
	cvta.to.global.u64 	%rd3, %rd2;
	cvta.to.global.u64 	%rd4, %rd1;
	mul.wide.s32 	%rd5, %r1, 4;
	add.s64 	%rd6, %rd3, %rd5;
	ld.global.f32 	%f1, [%rd6];
	add.s64 	%rd7, %rd4, %rd5;
	ld.global.f32 	%f2, [%rd7];
	fma.rn.f32 	%f3, %f1, 0fBC23D70A, %f2;
	st.global.f32 	[%rd7], %f3;
$L__BB10_2:
	ret;

}
	// .globl	_Z19residual_add_kernelPfPKfi
.visible .entry _Z19residual_add_kernelPfPKfi(
	.param .u64 .ptr .align 1 _Z19residual_add_kernelPfPKfi_param_0,
	.param .u64 .ptr .align 1 _Z19residual_add_kernelPfPKfi_param_1,
	.param .u32 _Z19residual_add_kernelPfPKfi_param_2
)
{
	.reg .pred 	%p<2>;
	.reg .b32 	%r<6>;
	.reg .b32 	%f<4>;
	.reg .b64 	%rd<8>;

	ld.param.u64 	%rd1, [_Z19residual_add_kernelPfPKfi_param_0];
	ld.param.u64 	%rd2, [_Z19residual_add_kernelPfPKfi_param_1];
	ld.param.u32 	%r2, [_Z19residual_add_kernelPfPKfi_param_2];
	mov.u32 	%r3, %ctaid.x;
	mov.u32 	%r4, %ntid.x;
	mov.u32 	%r5, %tid.x;
	mad.lo.s32 	%r1, %r3, %r4, %r5;
	setp.ge.s32 	%p1, %r1, %r2;
	@%p1 bra 	$L__BB11_2;
	cvta.to.global.u64 	%rd3, %rd2;
	cvta.to.global.u64 	%rd4, %rd1;
	mul.wide.s32 	%rd5, %r1, 4;
	add.s64 	%rd6, %rd3, %rd5;
	ld.global.f32 	%f1, [%rd6];
	add.s64 	%rd7, %rd4, %rd5;
	ld.global.f32 	%f2, [%rd7];
	add.f32 	%f3, %f1, %f2;
	st.global.f32 	[%rd7], %f3;
$L__BB11_2:
	ret;

}


// ===== COMPILED SASS (sm_100) =====

	.target	sm_100

	.elftype	@"ET_EXEC"


//--------------------- .note.nv.tkinfo           --------------------------
	.section	.note.nv.tkinfo,"",@"SHT_NOTE"
	.sectionflags	@"SHF_NOTE_NV_TKINFO"
	.tkinfo
        /*0018*/ 	.word	0x00000002
        /*0030*/ 	.string	""
        /*0030*/ 	.string	"ptxas"
        /*0030*/ 	.string	"Cuda compilation tools, release 13.0, V13.0.88"
        /*0030*/ 	.string	"Build cuda_13.0.r13.0/compiler.36424714_0"
        /*0030*/ 	.string	"-arch sm_100 -m 64 "



//--------------------- .note.nv.cuinfo           --------------------------
	.section	.note.nv.cuinfo,"",@"SHT_NOTE"
	.sectionflags	@"SHF_NOTE_NV_CUINFO"
        /*0018*/ 	.short	0x0002
        /*001a*/ 	.short	0x0064
        /*001c*/ 	.short	0x0082
	.zero		2


//--------------------- .nv.info                  --------------------------
	.section	.nv.info,"",@"SHT_CUDA_INFO"
	.align	4


	//----- nvinfo : EIATTR_REGCOUNT
	.align		4
        /*0000*/ 	.byte	0x04, 0x2f
        /*0002*/ 	.short	(.L_1 - .L_0)
	.align		4
.L_0:
        /*0004*/ 	.word	index@(_Z17matmul_a_b_kernelPKfS0_Pfiii)
        /*0008*/ 	.word	0x00000020


	//----- nvinfo : EIATTR_FRAME_SIZE
	.align		4
.L_1:
        /*000c*/ 	.byte	0x04, 0x11
        /*000e*/ 	.short	(.L_3 - .L_2)
	.align		4
.L_2:
        /*0010*/ 	.word	index@(_Z17matmul_a_b_kernelPKfS0_Pfiii)
        /*0014*/ 	.word	0x00000000


	//----- nvinfo : EIATTR_REGCOUNT
	.align		4
.L_3:
        /*0018*/ 	.byte	0x04, 0x2f
        /*001a*/ 	.short	(.L_5 - .L_4)
	.align		4
.L_4:
        /*001c*/ 	.word	index@(_Z18matmul_a_bt_kernelPKfS0_Pfiii)
        /*0020*/ 	.word	0x0000001f


	//----- nvinfo : EIATTR_FRAME_SIZE
	.align		4
.L_5:
        /*0024*/ 	.byte	0x04, 0x11
        /*0026*/ 	.short	(.L_7 - .L_6)
	.align		4
.L_6:
        /*0028*/ 	.word	index@(_Z18matmul_a_bt_kernelPKfS0_Pfiii)
        /*002c*/ 	.word	0x00000000


	//----- nvinfo : EIATTR_REGCOUNT
	.align		4
.L_7:
        /*0030*/ 	.byte	0x04, 0x2f
        /*0032*/ 	.short	(.L_9 - .L_8)
	.align		4
.L_8:
        /*0034*/ 	.word	index@(_Z18matmul_at_b_kernelPKfS0_Pfiii)
        /*0038*/ 	.word	0x00000020


	//----- nvinfo : EIATTR_FRAME_SIZE
	.align		4
.L_9:
        /*003c*/ 	.byte	0x04, 0x11
        /*003e*/ 	.short	(.L_11 - .L_10)
	.align		4
.L_10:
        /*0040*/ 	.word	index@(_Z18matmul_at_b_kernelPKfS0_Pfiii)
        /*0044*/ 	.word	0x00000000


	//----- nvinfo : EIATTR_REGCOUNT
	.align		4
.L_11:
        /*0048*/ 	.byte	0x04, 0x2f
        /*004a*/ 	.short	(.L_13 - .L_12)
	.align		4
.L_12:
        /*004c*/ 	.word	index@(_Z19bias_forward_kernelPfPKfii)
        /*0050*/ 	.word	0x0000000c


	//----- nvinfo : EIATTR_FRAME_SIZE
	.align		4
.L_13:
        /*0054*/ 	.byte	0x04, 0x11
        /*0056*/ 	.short	(.L_15 - .L_14)
	.align		4
.L_14:
        /*0058*/ 	.word	index@(_Z19bias_forward_kernelPfPKfii)
        /*005c*/ 	.word	0x00000000


	//----- nvinfo : EIATTR_REGCOUNT
	.align		4
.L_15:
        /*0060*/ 	.byte	0x04, 0x2f
        /*0062*/ 	.short	(.L_17 - .L_16)
	.align		4
.L_16:
        /*0064*/ 	.word	index@(_Z19relu_forward_kernelPfi)
        /*0068*/ 	.word	0x00000008


	//----- nvinfo : EIATTR_FRAME_SIZE
	.align		4
.L_17:
        /*006c*/ 	.byte	0x04, 0x11
        /*006e*/ 	.short	(.L_19 - .L_18)
	.align		4
.L_18:
        /*0070*/ 	.word	index@(_Z19relu_forward_kernelPfi)
        /*0074*/ 	.word	0x00000000


	//----- nvinfo : EIATTR_REGCOUNT
	.align		4
.L_19:
        /*0078*/ 	.byte	0x04, 0x2f
        /*007a*/ 	.short	(.L_21 - .L_20)
	.align		4
.L_20:
        /*007c*/ 	.word	index@(_Z20relu_backward_kernelPfPKfi)
        /*0080*/ 	.word	0x0000000a


	//----- nvinfo : EIATTR_FRAME_SIZE
	.align		4
.L_21:
        /*0084*/ 	.byte	0x04, 0x11
        /*0086*/ 	.short	(.L_23 - .L_22)
	.align		4
.L_22:
        /*0088*/ 	.word	index@(_Z20relu_backward_kernelPfPKfi)
        /*008c*/ 	.word	0x00000000


	//----- nvinfo : EIATTR_REGCOUNT
	.align		4
.L_23:
        /*0090*/ 	.byte	0x04, 0x2f
        /*0092*/ 	.short	(.L_25 - .L_24)
	.align		4
.L_24:
        /*0094*/ 	.word	index@(_Z14softmax_kernelPfii)
        /*0098*/ 	.word	0x0000001f


	//----- nvinfo : EIATTR_FRAME_SIZE
	.align		4
.L_25:
        /*009c*/ 	.byte	0x04, 0x11
        /*009e*/ 	.short	(.L_27 - .L_26)
	.align		4
.L_26:
        /*00a0*/ 	.word	index@($__internal_1_$__cuda_sm3x_div_rn_noftz_f32_slowpath)
        /*00a4*/ 	.word	0x00000000


	//----- nvinfo : EIATTR_FRAME_SIZE
	.align		4
.L_27:
        /*00a8*/ 	.byte	0x04, 0x11
        /*00aa*/ 	.short	(.L_29 - .L_28)
	.align		4
.L_28:
        /*00ac*/ 	.word	index@(_Z14softmax_kernelPfii)
        /*00b0*/ 	.word	0x00000000


	//----- nvinfo : EIATTR_REGCOUNT
	.align		4
.L_29:
        /*00b4*/ 	.byte	0x04, 0x2f
        /*00b6*/ 	.short	(.L_31 - .L_30)
	.align		4
.L_30:
        /*00b8*/ 	.word	index@(_Z16zero_grad_kernelPfi)
        /*00bc*/ 	.word	0x00000008


	//----- nvinfo : EIATTR_FRAME_SIZE
	.align		4
.L_31:
        /*00c0*/ 	.byte	0x04, 0x11
        /*00c2*/ 	.short	(.L_33 - .L_32)
	.align		4
.L_32:
        /*00c4*/ 	.word	index@(_Z16zero_grad_kernelPfi)
        /*00c8*/ 	.word	0x00000000


	//----- nvinfo : EIATTR_REGCOUNT
	.align		4
.L_33:
        /*00cc*/ 	.byte	0x04, 0x2f
        /*00ce*/ 	.short	(.L_35 - .L_34)
	.align		4
.L_34:
        /*00d0*/ 	.word	index@(_Z31compute_output_gradients_kernelPfPKfPKii)
        /*00d4*/ 	.word	0x0000001a


	//----- nvinfo : EIATTR_FRAME_SIZE
	.align		4
.L_35:
        /*00d8*/ 	.byte	0x04, 0x11
        /*00da*/ 	.short	(.L_37 - .L_36)
	.align		4
.L_36:
        /*00dc*/ 	.word	index@($__internal_0_$__cuda_sm3x_div_rn_noftz_f32_slowpath)
        /*00e0*/ 	.word	0x00000000


	//----- nvinfo : EIATTR_FRAME_SIZE
	.align		4
.L_37:
        /*00e4*/ 	.byte	0x04, 0x11
        /*00e6*/ 	.short	(.L_39 - .L_38)
	.align		4
.L_38:
        /*00e8*/ 	.word	index@(_Z31compute_output_gradients_kernelPfPKfPKii)
        /*00ec*/ 	.word	0x00000000


	//----- nvinfo : EIATTR_REGCOUNT
	.align		4
.L_39:
        /*00f0*/ 	.byte	0x04, 0x2f
        /*00f2*/ 	.short	(.L_41 - .L_40)
	.align		4
.L_40:
        /*00f4*/ 	.word	index@(_Z20bias_backward_kernelPfPKfii)
        /*00f8*/ 	.word	0x00000020


	//----- nvinfo : EIATTR_FRAME_SIZE
	.align		4
.L_41:
        /*00fc*/ 	.byte	0x04, 0x11
        /*00fe*/ 	.short	(.L_43 - .L_42)
	.align		4
.L_42:
        /*0100*/ 	.word	index@(_Z20bias_backward_kernelPfPKfii)
        /*0104*/ 	.word	0x00000000


	//----- nvinfo : EIATTR_REGCOUNT
	.align		4
.L_43:
        /*0108*/ 	.byte	0x04, 0x2f
        /*010a*/ 	.short	(.L_45 - .L_44)
	.align		4
.L_44:
        /*010c*/ 	.word	index@(_Z20weight_update_kernelPfPKfi)
        /*0110*/ 	.word	0x0000000a


	//----- nvinfo : EIATTR_FRAME_SIZE
	.align		4
.L_45:
        /*0114*/ 	.byte	0x04, 0x11
        /*0116*/ 	.short	(.L_47 - .L_46)
	.align		4
.L_46:
        /*0118*/ 	.word	index@(_Z20weight_update_kernelPfPKfi)
        /*011c*/ 	.word	0x00000000


	//----- nvinfo : EIATTR_REGCOUNT
	.align		4
.L_47:
        /*0120*/ 	.byte	0x04, 0x2f
        /*0122*/ 	.short	(.L_49 - .L_48)
	.align		4
.L_48:
        /*0124*/ 	.word	index@(_Z19residual_add_kernelPfPKfi)
        /*0128*/ 	.word	0x0000000a


	//----- nvinfo : EIATTR_FRAME_SIZE
	.align		4
.L_49:
        /*012c*/ 	.byte	0x04, 0x11
        /*012e*/ 	.short	(.L_51 - .L_50)
	.align		4
.L_50:
        /*0130*/ 	.word	index@(_Z19residual_add_kernelPfPKfi)
        /*0134*/ 	.word	0x00000000


	//----- nvinfo : EIATTR_MIN_STACK_SIZE
	.align		4
.L_51:
        /*0138*/ 	.byte	0x04, 0x12
        /*013a*/ 	.short	(.L_53 - .L_52)
	.align		4
.L_52:
        /*013c*/ 	.word	index@(_Z19residual_add_kernelPfPKfi)
        /*0140*/ 	.word	0x00000000


	//----- nvinfo : EIATTR_MIN_STACK_SIZE
	.align		4
.L_53:
        /*0144*/ 	.byte	0x04, 0x12
        /*0146*/ 	.short	(.L_55 - .L_54)
	.align		4
.L_54:
        /*0148*/ 	.word	index@(_Z20weight_update_kernelPfPKfi)
        /*014c*/ 	.word	0x00000000


	//----- nvinfo : EIATTR_MIN_STACK_SIZE
	.align		4
.L_55:
        /*0150*/ 	.byte	0x04, 0x12
        /*0152*/ 	.short	(.L_57 - .L_56)
	.align		4
.L_56:
        /*0154*/ 	.word	index@(_Z20bias_backward_kernelPfPKfii)
        /*0158*/ 	.word	0x00000000


	//----- nvinfo : EIATTR_MIN_STACK_SIZE
	.align		4
.L_57:
        /*015c*/ 	.byte	0x04, 0x12
        /*015e*/ 	.short	(.L_59 - .L_58)
	.align		4
.L_58:
        /*0160*/ 	.word	index@(_Z31compute_output_gradients_kernelPfPKfPKii)
        /*0164*/ 	.word	0x00000000


	//----- nvinfo : EIATTR_MIN_STACK_SIZE
	.align		4
.L_59:
        /*0168*/ 	.byte	0x04, 0x12
        /*016a*/ 	.short	(.L_61 - .L_60)
	.align		4
.L_60:
        /*016c*/ 	.word	index@(_Z16zero_grad_kernelPfi)
        /*0170*/ 	.word	0x00000000


	//----- nvinfo : EIATTR_MIN_STACK_SIZE
	.align		4
.L_61:
        /*0174*/ 	.byte	0x04, 0x12
        /*0176*/ 	.short	(.L_63 - .L_62)
	.align		4
.L_62:
        /*0178*/ 	.word	index@(_Z14softmax_kernelPfii)
        /*017c*/ 	.word	0x00000000


	//----- nvinfo : EIATTR_MIN_STACK_SIZE
	.align		4
.L_63:
        /*0180*/ 	.byte	0x04, 0x12
        /*0182*/ 	.short	(.L_65 - .L_64)
	.align		4
.L_64:
        /*0184*/ 	.word	index@(_Z20relu_backward_kernelPfPKfi)
        /*0188*/ 	.word	0x00000000


	//----- nvinfo : EIATTR_MIN_STACK_SIZE
	.align		4
.L_65:
        /*018c*/ 	.byte	0x04, 0x12
        /*018e*/ 	.short	(.L_67 - .L_66)
	.align		4
.L_66:
        /*0190*/ 	.word	index@(_Z19relu_forward_kernelPfi)
        /*0194*/ 	.word	0x00000000


	//----- nvinfo : EIATTR_MIN_STACK_SIZE
	.align		4
.L_67:
        /*0198*/ 	.byte	0x04, 0x12
        /*019a*/ 	.short	(.L_69 - .L_68)
	.align		4
.L_68:
        /*019c*/ 	.word	index@(_Z19bias_forward_kernelPfPKfii)
        /*01a0*/ 	.word	0x00000000


	//----- nvinfo : EIATTR_MIN_STACK_SIZE
	.align		4
.L_69:
        /*01a4*/ 	.byte	0x04, 0x12
        /*01a6*/ 	.short	(.L_71 - .L_70)
	.align		4
.L_70:
        /*01a8*/ 	.word	index@(_Z18matmul_at_b_kernelPKfS0_Pfiii)
        /*01ac*/ 	.word	0x00000000


	//----- nvinfo : EIATTR_MIN_STACK_SIZE
	.align		4
.L_71:
        /*01b0*/ 	.byte	0x04, 0x12
        /*01b2*/ 	.short	(.L_73 - .L_72)
	.align		4
.L_72:
        /*01b4*/ 	.word	index@(_Z18matmul_a_bt_kernelPKfS0_Pfiii)
        /*01b8*/ 	.word	0x00000000


	//----- nvinfo : EIATTR_MIN_STACK_SIZE
	.align		4
.L_73:
        /*01bc*/ 	.byte	0x04, 0x12
        /*01be*/ 	.short	(.L_75 - .L_74)
	.align		4
.L_74:
        /*01c0*/ 	.word	index@(_Z17matmul_a_b_kernelPKfS0_Pfiii)
        /*01c4*/ 	.word	0x00000000
.L_75:


//--------------------- .nv.compat                --------------------------
	.section	.nv.compat,"",@"SHT_CUDA_COMPAT_INFO"
	.align	4
        /*0000*/ 	.byte	0x02, 0x09, 0x00, 0x00, 0x02, 0x02, 0x01, 0x00, 0x02, 0x05, 0x05, 0x00, 0x03, 0x07, 0x01, 0x01
        /*0010*/ 	.byte	0x02, 0x03, 0x00, 0x00, 0x02, 0x06, 0x01, 0x00, 0x04, 0x0b, 0x08, 0x00, 0x01, 0x00, 0x00, 0x00
        /*0020*/ 	.byte	0x00, 0x00, 0x00, 0x00


//--------------------- .nv.info._Z19residual_add_kernelPfPKfi --------------------------
	.section	.nv.info._Z19residual_add_kernelPfPKfi,"",@"SHT_CUDA_INFO"
	.sectionflags	@""
	.align	4


	//----- nvinfo : EIATTR_CUDA_API_VERSION
	.align		4
        /*0000*/ 	.byte	0x04, 0x37
        /*0002*/ 	.short	(.L_77 - .L_76)
.L_76:
        /*0004*/ 	.word	0x00000082


	//----- nvinfo : EIATTR_KPARAM_INFO
	.align		4
.L_77:
        /*0008*/ 	.byte	0x04, 0x17
        /*000a*/ 	.short	(.L_79 - .L_78)
.L_78:
        /*000c*/ 	.word	0x00000000
        /*0010*/ 	.short	0x0002
        /*0012*/ 	.short	0x0010
        /*0014*/ 	.byte	0x00, 0xf0, 0x11, 0x00


	//----- nvinfo : EIATTR_KPARAM_INFO
	.align		4
.L_79:
        /*0018*/ 	.byte	0x04, 0x17
        /*001a*/ 	.short	(.L_81 - .L_80)
.L_80:
        /*001c*/ 	.word	0x00000000
        /*0020*/ 	.short	0x0001
        /*0022*/ 	.short	0x0008
        /*0024*/ 	.byte	0x00, 0xf5, 0x21, 0x00


	//----- nvinfo : EIATTR_KPARAM_INFO
	.align		4
.L_81:
        /*0028*/ 	.byte	0x04, 0x17
        /*002a*/ 	.short	(.L_83 - .L_82)
.L_82:
        /*002c*/ 	.word	0x00000000
        /*0030*/ 	.short	0x0000
        /*0032*/ 	.short	0x0000
        /*0034*/ 	.byte	0x00, 0xf5, 0x21, 0x00


	//----- nvinfo : EIATTR_SPARSE_MMA_MASK
	.align		4
.L_83:
        /*0038*/ 	.byte	0x03, 0x50
        /*003a*/ 	.short	0x0000


	//----- nvinfo : EIATTR_MAXREG_COUNT
	.align		4
        /*003c*/ 	.byte	0x03, 0x1b
        /*003e*/ 	.short	0x00ff


	//----- nvinfo : EIATTR_MERCURY_ISA_VERSION
	.align		4
        /*0040*/ 	.byte	0x03, 0x5f
        /*0042*/ 	.short	0x0101


	//----- nvinfo : EIATTR_VRC_CTA_INIT_COUNT
	.align		4
        /*0044*/ 	.byte	0x02, 0x4a
	.zero		1
	.zero		1


	//----- nvinfo : EIATTR_EXIT_INSTR_OFFSETS
	.align		4
        /*0048*/ 	.byte	0x04, 0x1c
        /*004a*/ 	.short	(.L_85 - .L_84)


	//   ....[0]....
.L_84:
        /*004c*/ 	.word	0x00000070


	//   ....[1]....
        /*0050*/ 	.word	0x00000110


	//----- nvinfo : EIATTR_CBANK_PARAM_SIZE
	.align		4
.L_85:
        /*0054*/ 	.byte	0x03, 0x19
        /*0056*/ 	.short	0x0014


	//----- nvinfo : EIATTR_PARAM_CBANK
	.align		4
        /*0058*/ 	.byte	0x04, 0x0a
        /*005a*/ 	.short	(.L_87 - .L_86)
	.align		4
.L_86:
        /*005c*/ 	.word	index@(.nv.constant0._Z19residual_add_kernelPfPKfi)
        /*0060*/ 	.short	0x0380
        /*0062*/ 	.short	0x0014


	//----- nvinfo : EIATTR_SW_WAR
	.align		4
.L_87:
        /*0064*/ 	.byte	0x04, 0x36
        /*0066*/ 	.short	(.L_89 - .L_88)
.L_88:
        /*0068*/ 	.word	0x00000008
.L_89:


//--------------------- .nv.info._Z20weight_update_kernelPfPKfi --------------------------
	.section	.nv.info._Z20weight_update_kernelPfPKfi,"",@"SHT_CUDA_INFO"
	.sectionflags	@""
	.align	4


	//----- nvinfo : EIATTR_CUDA_API_VERSION
	.align		4
        /*0000*/ 	.byte	0x04, 0x37
        /*0002*/ 	.short	(.L_91 - .L_90)
.L_90:
        /*0004*/ 	.word	0x00000082


	//----- nvinfo : EIATTR_KPARAM_INFO
	.align		4
.L_91:
        /*0008*/ 	.byte	0x04, 0x17
        /*000a*/ 	.short	(.L_93 - .L_92)
.L_92:
        /*000c*/ 	.word	0x00000000
        /*0010*/ 	.short	0x0002
        /*0012*/ 	.short	0x0010
        /*0014*/ 	.byte	0x00, 0xf0, 0x11, 0x00


	//----- nvinfo : EIATTR_KPARAM_INFO
	.align		4
.L_93:
        /*0018*/ 	.byte	0x04, 0x17
        /*001a*/ 	.short	(.L_95 - .L_94)
.L_94:
        /*001c*/ 	.word	0x00000000
        /*0020*/ 	.short	0x0001
        /*0022*/ 	.short	0x0008
        /*0024*/ 	.byte	0x00, 0xf5, 0x21, 0x00


	//----- nvinfo : EIATTR_KPARAM_INFO
	.align		4
.L_95:
        /*0028*/ 	.byte	0x04, 0x17
        /*002a*/ 	.short	(.L_97 - .L_96)
.L_96:
        /*002c*/ 	.word	0x00000000
        /*0030*/ 	.short	0x0000
        /*0032*/ 	.short	0x0000
        /*0034*/ 	.byte	0x00, 0xf5, 0x21, 0x00


	//----- nvinfo : EIATTR_SPARSE_MMA_MASK
	.align		4
.L_97:
        /*0038*/ 	.byte	0x03, 0x50
        /*003a*/ 	.short	0x0000


	//----- nvinfo : EIATTR_MAXREG_COUNT
	.align		4
        /*003c*/ 	.byte	0x03, 0x1b
        /*003e*/ 	.short	0x00ff


	//----- nvinfo : EIATTR_MERCURY_ISA_VERSION
	.align		4
        /*0040*/ 	.byte	0x03, 0x5f
        /*0042*/ 	.short	0x0101


	//----- nvinfo : EIATTR_VRC_CTA_INIT_COUNT
	.align		4
        /*0044*/ 	.byte	0x02, 0x4a
	.zero		1
	.zero		1


	//----- nvinfo : EIATTR_EXIT_INSTR_OFFSETS
	.align		4
        /*0048*/ 	.byte	0x04, 0x1c
        /*004a*/ 	.short	(.L_99 - .L_98)


	//   ....[0]....
.L_98:
        /*004c*/ 	.word	0x00000070


	//   ....[1]....
        /*0050*/ 	.word	0x00000110


	//----- nvinfo : EIATTR_CBANK_PARAM_SIZE
	.align		4
.L_99:
        /*0054*/ 	.byte	0x03, 0x19
        /*0056*/ 	.short	0x0014


	//----- nvinfo : EIATTR_PARAM_CBANK
	.align		4
        /*0058*/ 	.byte	0x04, 0x0a
        /*005a*/ 	.short	(.L_101 - .L_100)
	.align		4
.L_100:
        /*005c*/ 	.word	index@(.nv.constant0._Z20weight_update_kernelPfPKfi)
        /*0060*/ 	.short	0x0380
        /*0062*/ 	.short	0x0014


	//----- nvinfo : EIATTR_SW_WAR
	.align		4
.L_101:
        /*0064*/ 	.byte	0x04, 0x36
        /*0066*/ 	.short	(.L_103 - .L_102)
.L_102:
        /*0068*/ 	.word	0x00000008
.L_103:


//--------------------- .nv.info._Z20bias_backward_kernelPfPKfii --------------------------
	.section	.nv.info._Z20bias_backward_kernelPfPKfii,"",@"SHT_CUDA_INFO"
	.sectionflags	@""
	.align	4


	//----- nvinfo : EIATTR_CUDA_API_VERSION
	.align		4
        /*0000*/ 	.byte	0x04, 0x37
        /*0002*/ 	.short	(.L_105 - .L_104)
.L_104:
        /*0004*/ 	.word	0x00000082


	//----- nvinfo : EIATTR_KPARAM_INFO
	.align		4
.L_105:
        /*0008*/ 	.byte	0x04, 0x17
        /*000a*/ 	.short	(.L_107 - .L_106)
.L_106:
        /*000c*/ 	.word	0x00000000
        /*0010*/ 	.short	0x0003
        /*0012*/ 	.short	0x0014
        /*0014*/ 	.byte	0x00, 0xf0, 0x11, 0x00


	//----- nvinfo : EIATTR_KPARAM_INFO
	.align		4
.L_107:
        /*0018*/ 	.byte	0x04, 0x17
        /*001a*/ 	.short	(.L_109 - .L_108)
.L_108:
        /*001c*/ 	.word	0x00000000
        /*0020*/ 	.short	0x0002
        /*0022*/ 	.short	0x0010
        /*0024*/ 	.byte	0x00, 0xf0, 0x11, 0x00


	//----- nvinfo : EIATTR_KPARAM_INFO
	.align		4
.L_109:
        /*0028*/ 	.byte	0x04, 0x17
        /*002a*/ 	.short	(.L_111 - .L_110)
.L_110:
        /*002c*/ 	.word	0x00000000
        /*0030*/ 	.short	0x0001
        /*0032*/ 	.short	0x0008
        /*0034*/ 	.byte	0x00, 0xf5, 0x21, 0x00


	//----- nvinfo : EIATTR_KPARAM_INFO
	.align		4
.L_111:
        /*0038*/ 	.byte	0x04, 0x17
        /*003a*/ 	.short	(.L_113 - .L_112)
.L_112:
        /*003c*/ 	.word	0x00000000
        /*0040*/ 	.short	0x0000
        /*0042*/ 	.short	0x0000
        /*0044*/ 	.byte	0x00, 0xf5, 0x21, 0x00


	//----- nvinfo : EIATTR_SPARSE_MMA_MASK
	.align		4
.L_113:
        /*0048*/ 	.byte	0x03, 0x50
        /*004a*/ 	.short	0x0000


	//----- nvinfo : EIATTR_MAXREG_COUNT
	.align		4
        /*004c*/ 	.byte	0x03, 0x1b
        /*004e*/ 	.short	0x00ff


	//----- nvinfo : EIATTR_MERCURY_ISA_VERSION
	.align		4
        /*0050*/ 	.byte	0x03, 0x5f
        /*0052*/ 	.short	0x0101


	//----- nvinfo : EIATTR_VRC_CTA_INIT_COUNT
	.align		4
        /*0054*/ 	.byte	0x02, 0x4a
	.zero		1
	.zero		1


	//----- nvinfo : EIATTR_EXIT_INSTR_OFFSETS
	.align		4
        /*0058*/ 	.byte	0x04, 0x1c
        /*005a*/ 	.short	(.L_115 - .L_114)


	//   ....[0]....
.L_114:
        /*005c*/ 	.word	0x00000070


	//   ....[1]....
        /*0060*/ 	.word	0x000008e0


	//----- nvinfo : EIATTR_CBANK_PARAM_SIZE
	.align		4
.L_115:
        /*0064*/ 	.byte	0x03, 0x19
        /*0066*/ 	.short	0x0018


	//----- nvinfo : EIATTR_PARAM_CBANK
	.align		4
        /*0068*/ 	.byte	0x04, 0x0a
        /*006a*/ 	.short	(.L_117 - .L_116)
	.align		4
.L_116:
        /*006c*/ 	.word	index@(.nv.constant0._Z20bias_backward_kernelPfPKfii)
        /*0070*/ 	.short	0x0380
        /*0072*/ 	.short	0x0018


	//----- nvinfo : EIATTR_SW_WAR
	.align		4
.L_117:
        /*0074*/ 	.byte	0x04, 0x36
        /*0076*/ 	.short	(.L_119 - .L_118)
.L_118:
        /*0078*/ 	.word	0x00000008
.L_119:


//--------------------- .nv.info._Z31compute_output_gradients_kernelPfPKfPKii --------------------------
	.section	.nv.info._Z31compute_output_gradients_kernelPfPKfPKii,"",@"SHT_CUDA_INFO"
	.sectionflags	@""
	.align	4


	//----- nvinfo : EIATTR_CUDA_API_VERSION
	.align		4
        /*0000*/ 	.byte	0x04, 0x37
        /*0002*/ 	.short	(.L_121 - .L_120)
.L_120:
        /*0004*/ 	.word	0x00000082


	//----- nvinfo : EIATTR_KPARAM_INFO
	.align		4
.L_121:
        /*0008*/ 	.byte	0x04, 0x17
        /*000a*/ 	.short	(.L_123 - .L_122)
.L_122:
        /*000c*/ 	.word	0x00000000
        /*0010*/ 	.short	0x0003
        /*0012*/ 	.short	0x0018
        /*0014*/ 	.byte	0x00, 0xf0, 0x11, 0x00


	//----- nvinfo : EIATTR_KPARAM_INFO
	.align		4
.L_123:
        /*0018*/ 	.byte	0x04, 0x17
        /*001a*/ 	.short	(.L_125 - .L_124)
.L_124:
        /*001c*/ 	.word	0x00000000
        /*0020*/ 	.short	0x0002
        /*0022*/ 	.short	0x0010
        /*0024*/ 	.byte	0x00, 0xf5, 0x21, 0x00


	//----- nvinfo : EIATTR_KPARAM_INFO
	.align		4
.L_125:
        /*0028*/ 	.byte	0x04, 0x17
        /*002a*/ 	.short	(.L_127 - .L_126)
.L_126:
        /*002c*/ 	.word	0x00000000
        /*0030*/ 	.short	0x0001
        /*0032*/ 	.short	0x0008
        /*0034*/ 	.byte	0x00, 0xf5, 0x21, 0x00


	//----- nvinfo : EIATTR_KPARAM_INFO
	.align		4
.L_127:
        /*0038*/ 	.byte	0x04, 0x17
        /*003a*/ 	.short	(.L_129 - .L_128)
.L_128:
        /*003c*/ 	.word	0x00000000
        /*0040*/ 	.short	0x0000
        /*0042*/ 	.short	0x0000
        /*0044*/ 	.byte	0x00, 0xf5, 0x21, 0x00


	//----- nvinfo : EIATTR_SPARSE_MMA_MASK
	.align		4
.L_129:
        /*0048*/ 	.byte	0x03, 0x50
        /*004a*/ 	.short	0x0000


	//----- nvinfo : EIATTR_MAXREG_COUNT
	.align		4
        /*004c*/ 	.byte	0x03, 0x1b
        /*004e*/ 	.short	0x00ff


	//----- nvinfo : EIATTR_MERCURY_ISA_VERSION
	.align		4
        /*0050*/ 	.byte	0x03, 0x5f
        /*0052*/ 	.short	0x0101


	//----- nvinfo : EIATTR_VRC_CTA_INIT_COUNT
	.align		4
        /*0054*/ 	.byte	0x02, 0x4a
	.zero		1
	.zero		1


	//----- nvinfo : EIATTR_EXIT_INSTR_OFFSETS
	.align		4
        /*0058*/ 	.byte	0x04, 0x1c
        /*005a*/ 	.short	(.L_131 - .L_130)


	//   ....[0]....
.L_130:
        /*005c*/ 	.word	0x00000070


	//   ....[1]....
        /*0060*/ 	.word	0x00000c40


	//----- nvinfo : EIATTR_CRS_STACK_SIZE
	.align		4
.L_131:
        /*0064*/ 	.byte	0x04, 0x1e
        /*0066*/ 	.short	(.L_133 - .L_132)
.L_132:
        /*0068*/ 	.word	0x00000000


	//----- nvinfo : EIATTR_CBANK_PARAM_SIZE
	.align		4
.L_133:
        /*006c*/ 	.byte	0x03, 0x19
        /*006e*/ 	.short	0x001c


	//----- nvinfo : EIATTR_PARAM_CBANK
	.align		4
        /*0070*/ 	.byte	0x04, 0x0a
        /*0072*/ 	.short	(.L_135 - .L_134)
	.align		4
.L_134:
        /*0074*/ 	.word	index@(.nv.constant0._Z31compute_output_gradients_kernelPfPKfPKii)
        /*0078*/ 	.short	0x0380
        /*007a*/ 	.short	0x001c


	//----- nvinfo : EIATTR_SW_WAR
	.align		4
.L_135:
        /*007c*/ 	.byte	0x04, 0x36
        /*007e*/ 	.short	(.L_137 - .L_136)
.L_136:
        /*0080*/ 	.word	0x00000008
.L_137:


//--------------------- .nv.info._Z16zero_grad_kernelPfi --------------------------
	.section	.nv.info._Z16zero_grad_kernelPfi,"",@"SHT_CUDA_INFO"
	.sectionflags	@""
	.align	4


	//----- nvinfo : EIATTR_CUDA_API_VERSION
	.align		4
        /*0000*/ 	.byte	0x04, 0x37
        /*0002*/ 	.short	(.L_139 - .L_138)
.L_138:
        /*0004*/ 	.word	0x00000082


	//----- nvinfo : EIATTR_KPARAM_INFO
	.align		4
.L_139:
        /*0008*/ 	.byte	0x04, 0x17
        /*000a*/ 	.short	(.L_141 - .L_140)
.L_140:
        /*000c*/ 	.word	0x00000000
        /*0010*/ 	.short	0x0001
        /*0012*/ 	.short	0x0008
        /*0014*/ 	.byte	0x00, 0xf0, 0x11, 0x00


	//----- nvinfo : EIATTR_KPARAM_INFO
	.align		4
.L_141:
        /*0018*/ 	.byte	0x04, 0x17
        /*001a*/ 	.short	(.L_143 - .L_142)
.L_142:
        /*001c*/ 	.word	0x00000000
        /*0020*/ 	.short	0x0000
        /*0022*/ 	.short	0x0000
        /*0024*/ 	.byte	0x00, 0xf5, 0x21, 0x00


	//----- nvinfo : EIATTR_SPARSE_MMA_MASK
	.align		4
.L_143:
        /*0028*/ 	.byte	0x03, 0x50
        /*002a*/ 	.short	0x0000


	//----- nvinfo : EIATTR_MAXREG_COUNT
	.align		4
        /*002c*/ 	.byte	0x03, 0x1b
        /*002e*/ 	.short	0x00ff


	//----- nvinfo : EIATTR_MERCURY_ISA_VERSION
	.align		4
        /*0030*/ 	.byte	0x03, 0x5f
        /*0032*/ 	.short	0x0101


	//----- nvinfo : EIATTR_VRC_CTA_INIT_COUNT
	.align		4
        /*0034*/ 	.byte	0x02, 0x4a
	.zero		1
	.zero		1


	//----- nvinfo : EIATTR_EXIT_INSTR_OFFSETS
	.align		4
        /*0038*/ 	.byte	0x04, 0x1c
        /*003a*/ 	.short	(.L_145 - .L_144)


	//   ....[0]....
.L_144:
        /*003c*/ 	.word	0x00000070


	//   ....[1]....
        /*0040*/ 	.word	0x000000c0


	//----- nvinfo : EIATTR_CBANK_PARAM_SIZE
	.align		4
.L_145:
        /*0044*/ 	.byte	0x03, 0x19
        /*0046*/ 	.short	0x000c


	//----- nvinfo : EIATTR_PARAM_CBANK
	.align		4
        /*0048*/ 	.byte	0x04, 0x0a
        /*004a*/ 	.short	(.L_147 - .L_146)
	.align		4
.L_146:
        /*004c*/ 	.word	index@(.nv.constant0._Z16zero_grad_kernelPfi)
        /*0050*/ 	.short	0x0380
        /*0052*/ 	.short	0x000c


	//----- nvinfo : EIATTR_SW_WAR
	.align		4
.L_147:
        /*0054*/ 	.byte	0x04, 0x36
        /*0056*/ 	.short	(.L_149 - .L_148)
.L_148:
        /*0058*/ 	.word	0x00000008
.L_149:


//--------------------- .nv.info._Z14softmax_kernelPfii --------------------------
	.section	.nv.info._Z14softmax_kernelPfii,"",@"SHT_CUDA_INFO"
	.sectionflags	@""
	.align	4


	//----- nvinfo : EIATTR_CUDA_API_VERSION
	.align		4
        /*0000*/ 	.byte	0x04, 0x37
        /*0002*/ 	.short	(.L_151 - .L_150)
.L_150:
        /*0004*/ 	.word	0x00000082


	//----- nvinfo : EIATTR_KPARAM_INFO
	.align		4
.L_151:
        /*0008*/ 	.byte	0x04, 0x17
        /*000a*/ 	.short	(.L_153 - .L_152)
.L_152:
        /*000c*/ 	.word	0x00000000
        /*0010*/ 	.short	0x0002
        /*0012*/ 	.short	0x000c
        /*0014*/ 	.byte	0x00, 0xf0, 0x11, 0x00


	//----- nvinfo : EIATTR_KPARAM_INFO
	.align		4
.L_153:
        /*0018*/ 	.byte	0x04, 0x17
        /*001a*/ 	.short	(.L_155 - .L_154)
.L_154:
        /*001c*/ 	.word	0x00000000
        /*0020*/ 	.short	0x0001
        /*0022*/ 	.short	0x0008
        /*0024*/ 	.byte	0x00, 0xf0, 0x11, 0x00


	//----- nvinfo : EIATTR_KPARAM_INFO
	.align		4
.L_155:
        /*0028*/ 	.byte	0x04, 0x17
        /*002a*/ 	.short	(.L_157 - .L_156)
.L_156:
        /*002c*/ 	.word	0x00000000
        /*0030*/ 	.short	0x0000
        /*0032*/ 	.short	0x0000
        /*0034*/ 	.byte	0x00, 0xf5, 0x21, 0x00


	//----- nvinfo : EIATTR_SPARSE_MMA_MASK
	.align		4
.L_157:
        /*0038*/ 	.byte	0x03, 0x50
        /*003a*/ 	.short	0x0000


	//----- nvinfo : EIATTR_MAXREG_COUNT
	.align		4
        /*003c*/ 	.byte	0x03, 0x1b
        /*003e*/ 	.short	0x00ff


	//----- nvinfo : EIATTR_MERCURY_ISA_VERSION
	.align		4
        /*0040*/ 	.byte	0x03, 0x5f
        /*0042*/ 	.short	0x0101


	//----- nvinfo : EIATTR_VRC_CTA_INIT_COUNT
	.align		4
        /*0044*/ 	.byte	0x02, 0x4a
	.zero		1
	.zero		1


	//----- nvinfo : EIATTR_EXIT_INSTR_OFFSETS
	.align		4
        /*0048*/ 	.byte	0x04, 0x1c
        /*004a*/ 	.short	(.L_159 - .L_158)


	//   ....[0]....
.L_158:
        /*004c*/ 	.word	0x00000040


	//   ....[1]....
        /*0050*/ 	.word	0x000016e0


	//   ....[2]....
        /*0054*/ 	.word	0x00002610


	//   ....[3]....
        /*0058*/ 	.word	0x00002e00


	//   ....[4]....
        /*005c*/ 	.word	0x00003270


	//   ....[5]....
        /*0060*/ 	.word	0x000033f0


	//----- nvinfo : EIATTR_CRS_STACK_SIZE
	.align		4
.L_159:
        /*0064*/ 	.byte	0x04, 0x1e
        /*0066*/ 	.short	(.L_161 - .L_160)
.L_160:
        /*0068*/ 	.word	0x00000000


	//----- nvinfo : EIATTR_CBANK_PARAM_SIZE
	.align		4
.L_161:
        /*006c*/ 	.byte	0x03, 0x19
        /*006e*/ 	.short	0x0010


	//----- nvinfo : EIATTR_PARAM_CBANK
	.align		4
        /*0070*/ 	.byte	0x04, 0x0a
        /*0072*/ 	.short	(.L_163 - .L_162)
	.align		4
.L_162:
        /*0074*/ 	.word	index@(.nv.constant0._Z14softmax_kernelPfii)
        /*0078*/ 	.short	0x0380
        /*007a*/ 	.short	0x0010


	//----- nvinfo : EIATTR_SW_WAR
	.align		4
.L_163:
        /*007c*/ 	.byte	0x04, 0x36
        /*007e*/ 	.short	(.L_165 - .L_164)
.L_164:
        /*0080*/ 	.word	0x00000008
.L_165:


//--------------------- .nv.info._Z20relu_backward_kernelPfPKfi --------------------------
	.section	.nv.info._Z20relu_backward_kernelPfPKfi,"",@"SHT_CUDA_INFO"
	.sectionflags	@""
	.align	4


	//----- nvinfo : EIATTR_CUDA_API_VERSION
	.align		4
        /*0000*/ 	.byte	0x04, 0x37
        /*0002*/ 	.short	(.L_167 - .L_166)
.L_166:
        /*0004*/ 	.word	0x00000082


	//----- nvinfo : EIATTR_KPARAM_INFO
	.align		4
.L_167:
        /*0008*/ 	.byte	0x04, 0x17
        /*000a*/ 	.short	(.L_169 - .L_168)
.L_168:
        /*000c*/ 	.word	0x00000000
        /*0010*/ 	.short	0x0002
        /*0012*/ 	.short	0x0010
        /*0014*/ 	.byte	0x00, 0xf0, 0x11, 0x00


	//----- nvinfo : EIATTR_KPARAM_INFO
	.align		4
.L_169:
        /*0018*/ 	.byte	0x04, 0x17
        /*001a*/ 	.short	(.L_171 - .L_170)
.L_170:
        /*001c*/ 	.word	0x00000000
        /*0020*/ 	.short	0x0001
        /*0022*/ 	.short	0x0008
        /*0024*/ 	.byte	0x00, 0xf5, 0x21, 0x00


	//----- nvinfo : EIATTR_KPARAM_INFO
	.align		4
.L_171:
        /*0028*/ 	.byte	0x04, 0x17
        /*002a*/ 	.short	(.L_173 - .L_172)
.L_172:
        /*002c*/ 	.word	0x00000000
        /*0030*/ 	.short	0x0000
        /*0032*/ 	.short	0x0000
        /*0034*/ 	.byte	0x00, 0xf5, 0x21, 0x00


	//----- nvinfo : EIATTR_SPARSE_MMA_MASK
	.align		4
.L_173:
        /*0038*/ 	.byte	0x03, 0x50
        /*003a*/ 	.short	0x0000


	//----- nvinfo : EIATTR_MAXREG_COUNT
	.align		4
        /*003c*/ 	.byte	0x03, 0x1b
        /*003e*/ 	.short	0x00ff


	//----- nvinfo : EIATTR_MERCURY_ISA_VERSION
	.align		4
        /*0040*/ 	.byte	0x03, 0x5f
        /*0042*/ 	.short	0x0101


	//----- nvinfo : EIATTR_VRC_CTA_INIT_COUNT
	.align		4
        /*0044*/ 	.byte	0x02, 0x4a
	.zero		1
	.zero		1


	//----- nvinfo : EIATTR_EXIT_INSTR_OFFSETS
	.align		4
        /*0048*/ 	.byte	0x04, 0x1c
        /*004a*/ 	.short	(.L_175 - .L_174)


	//   ....[0]....
.L_174:
        /*004c*/ 	.word	0x00000070


	//   ....[1]....
        /*0050*/ 	.word	0x00000120


	//----- nvinfo : EIATTR_CBANK_PARAM_SIZE
	.align		4
.L_175:
        /*0054*/ 	.byte	0x03, 0x19
        /*0056*/ 	.short	0x0014


	//----- nvinfo : EIATTR_PARAM_CBANK
	.align		4
        /*0058*/ 	.byte	0x04, 0x0a
        /*005a*/ 	.short	(.L_177 - .L_176)
	.align		4
.L_176:
        /*005c*/ 	.word	index@(.nv.constant0._Z20relu_backward_kernelPfPKfi)
        /*0060*/ 	.short	0x0380
        /*0062*/ 	.short	0x0014


	//----- nvinfo : EIATTR_SW_WAR
	.align		4
.L_177:
        /*0064*/ 	.byte	0x04, 0x36
        /*0066*/ 	.short	(.L_179 - .L_178)
.L_178:
        /*0068*/ 	.word	0x00000008
.L_179:


//--------------------- .nv.info._Z19relu_forward_kernelPfi --------------------------
	.section	.nv.info._Z19relu_forward_kernelPfi,"",@"SHT_CUDA_INFO"
	.sectionflags	@""
	.align	4


	//----- nvinfo : EIATTR_CUDA_API_VERSION
	.align		4
        /*0000*/ 	.byte	0x04, 0x37
        /*0002*/ 	.short	(.L_181 - .L_180)
.L_180:
        /*0004*/ 	.word	0x00000082


	//----- nvinfo : EIATTR_KPARAM_INFO
	.align		4
.L_181:
        /*0008*/ 	.byte	0x04, 0x17
        /*000a*/ 	.short	(.L_183 - .L_182)
.L_182:
        /*000c*/ 	.word	0x00000000
        /*0010*/ 	.short	0x0001
        /*0012*/ 	.short	0x0008
        /*0014*/ 	.byte	0x00, 0xf0, 0x11, 0x00


	//----- nvinfo : EIATTR_KPARAM_INFO
	.align		4
.L_183:
        /*0018*/ 	.byte	0x04, 0x17
        /*001a*/ 	.short	(.L_185 - .L_184)
.L_184:
        /*001c*/ 	.word	0x00000000
        /*0020*/ 	.short	0x0000
        /*0022*/ 	.short	0x0000
        /*0024*/ 	.byte	0x00, 0xf5, 0x21, 0x00


	//----- nvinfo : EIATTR_SPARSE_MMA_MASK
	.align		4
.L_185:
        /*0028*/ 	.byte	0x03, 0x50
        /*002a*/ 	.short	0x0000


	//----- nvinfo : EIATTR_MAXREG_COUNT
	.align		4
        /*002c*/ 	.byte	0x03, 0x1b
        /*002e*/ 	.short	0x00ff


	//----- nvinfo : EIATTR_MERCURY_ISA_VERSION
	.align		4
        /*0030*/ 	.byte	0x03, 0x5f
        /*0032*/ 	.short	0x0101


	//----- nvinfo : EIATTR_VRC_CTA_INIT_COUNT
	.align		4
        /*0034*/ 	.byte	0x02, 0x4a
	.zero		1
	.zero		1


	//----- nvinfo : EIATTR_EXIT_INSTR_OFFSETS
	.align		4
        /*0038*/ 	.byte	0x04, 0x1c
        /*003a*/ 	.short	(.L_187 - .L_186)


	//   ....[0]....
.L_186:
        /*003c*/ 	.word	0x00000070


	//   ....[1]....
        /*0040*/ 	.word	0x000000e0


	//----- nvinfo : EIATTR_CBANK_PARAM_SIZE
	.align		4
.L_187:
        /*0044*/ 	.byte	0x03, 0x19
        /*0046*/ 	.short	0x000c


	//----- nvinfo : EIATTR_PARAM_CBANK
	.align		4
        /*0048*/ 	.byte	0x04, 0x0a
        /*004a*/ 	.short	(.L_189 - .L_188)
	.align		4
.L_188:
        /*004c*/ 	.word	index@(.nv.constant0._Z19relu_forward_kernelPfi)
        /*0050*/ 	.short	0x0380
        /*0052*/ 	.short	0x000c


	//----- nvinfo : EIATTR_SW_WAR
	.align		4
.L_189:
        /*0054*/ 	.byte	0x04, 0x36
        /*0056*/ 	.short	(.L_191 - .L_190)
.L_190:
        /*0058*/ 	.word	0x00000008
.L_191:


//--------------------- .nv.info._Z19bias_forward_kernelPfPKfii --------------------------
	.section	.nv.info._Z19bias_forward_kernelPfPKfii,"",@"SHT_CUDA_INFO"
	.sectionflags	@""
	.align	4


	//----- nvinfo : EIATTR_CUDA_API_VERSION
	.align		4
        /*0000*/ 	.byte	0x04, 0x37
        /*0002*/ 	.short	(.L_193 - .L_192)
.L_192:
        /*0004*/ 	.word	0x00000082


	//----- nvinfo : EIATTR_KPARAM_INFO
	.align		4
.L_193:
        /*0008*/ 	.byte	0x04, 0x17
        /*000a*/ 	.short	(.L_195 - .L_194)
.L_194:
        /*000c*/ 	.word	0x00000000
        /*0010*/ 	.short	0x0003
        /*0012*/ 	.short	0x0014
        /*0014*/ 	.byte	0x00, 0xf0, 0x11, 0x00


	//----- nvinfo : EIATTR_KPARAM_INFO
	.align		4
.L_195:
        /*0018*/ 	.byte	0x04, 0x17
        /*001a*/ 	.short	(.L_197 - .L_196)
.L_196:
        /*001c*/ 	.word	0x00000000
        /*0020*/ 	.short	0x0002
        /*0022*/ 	.short	0x0010
        /*0024*/ 	.byte	0x00, 0xf0, 0x11, 0x00


	//----- nvinfo : EIATTR_KPARAM_INFO
	.align		4
.L_197:
        /*0028*/ 	.byte	0x04, 0x17
        /*002a*/ 	.short	(.L_199 - .L_198)
.L_198:
        /*002c*/ 	.word	0x00000000
        /*0030*/ 	.short	0x0001
        /*0032*/ 	.short	0x0008
        /*0034*/ 	.byte	0x00, 0xf5, 0x21, 0x00


	//----- nvinfo : EIATTR_KPARAM_INFO
	.align		4
.L_199:
        /*0038*/ 	.byte	0x04, 0x17
        /*003a*/ 	.short	(.L_201 - .L_200)
.L_200:
        /*003c*/ 	.word	0x00000000
        /*0040*/ 	.short	0x0000
        /*0042*/ 	.short	0x0000
        /*0044*/ 	.byte	0x00, 0xf5, 0x21, 0x00


	//----- nvinfo : EIATTR_SPARSE_MMA_MASK
	.align		4
.L_201:
        /*0048*/ 	.byte	0x03, 0x50
        /*004a*/ 	.short	0x0000


	//----- nvinfo : EIATTR_MAXREG_COUNT
	.align		4
        /*004c*/ 	.byte	0x03, 0x1b
        /*004e*/ 	.short	0x00ff


	//----- nvinfo : EIATTR_MERCURY_ISA_VERSION
	.align		4
        /*0050*/ 	.byte	0x03, 0x5f
        /*0052*/ 	.short	0x0101


	//----- nvinfo : EIATTR_VRC_CTA_INIT_COUNT
	.align		4
        /*0054*/ 	.byte	0x02, 0x4a
	.zero		1
	.zero		1


	//----- nvinfo : EIATTR_EXIT_INSTR_OFFSETS
	.align		4
        /*0058*/ 	.byte	0x04, 0x1c
        /*005a*/ 	.short	(.L_203 - .L_202)


	//   ....[0]....
.L_202:
        /*005c*/ 	.word	0x00000210


	//   ....[1]....
        /*0060*/ 	.word	0x00000310


	//----- nvinfo : EIATTR_CBANK_PARAM_SIZE
	.align		4
.L_203:
        /*0064*/ 	.byte	0x03, 0x19
        /*0066*/ 	.short	0x0018


	//----- nvinfo : EIATTR_PARAM_CBANK
	.align		4
        /*0068*/ 	.byte	0x04, 0x0a
        /*006a*/ 	.short	(.L_205 - .L_204)
	.align		4
.L_204:
        /*006c*/ 	.word	index@(.nv.constant0._Z19bias_forward_kernelPfPKfii)
        /*0070*/ 	.short	0x0380
        /*0072*/ 	.short	0x0018


	//----- nvinfo : EIATTR_SW_WAR
	.align		4
.L_205:
        /*0074*/ 	.byte	0x04, 0x36
        /*0076*/ 	.short	(.L_207 - .L_206)
.L_206:
        /*0078*/ 	.word	0x00000008
.L_207:


//--------------------- .nv.info._Z18matmul_at_b_kernelPKfS0_Pfiii --------------------------
	.section	.nv.info._Z18matmul_at_b_kernelPKfS0_Pfiii,"",@"SHT_CUDA_INFO"
	.sectionflags	@""
	.align	4


	//----- nvinfo : EIATTR_CUDA_API_VERSION
	.align		4
        /*0000*/ 	.byte	0x04, 0x37
        /*0002*/ 	.short	(.L_209 - .L_208)
.L_208:
        /*0004*/ 	.word	0x00000082


	//----- nvinfo : EIATTR_KPARAM_INFO
	.align		4
.L_209:
        /*0008*/ 	.byte	0x04, 0x17
        /*000a*/ 	.short	(.L_211 - .L_210)
.L_210:
        /*000c*/ 	.word	0x00000000
        /*0010*/ 	.short	0x0005
        /*0012*/ 	.short	0x0020
        /*0014*/ 	.byte	0x00, 0xf0, 0x11, 0x00


	//----- nvinfo : EIATTR_KPARAM_INFO
	.align		4
.L_211:
        /*0018*/ 	.byte	0x04, 0x17
        /*001a*/ 	.short	(.L_213 - .L_212)
.L_212:
        /*001c*/ 	.word	0x00000000
        /*0020*/ 	.short	0x0004
        /*0022*/ 	.short	0x001c
        /*0024*/ 	.byte	0x00, 0xf0, 0x11, 0x00


	//----- nvinfo : EIATTR_KPARAM_INFO
	.align		4
.L_213:
        /*0028*/ 	.byte	0x04, 0x17
        /*002a*/ 	.short	(.L_215 - .L_214)
.L_214:
        /*002c*/ 	.word	0x00000000
        /*0030*/ 	.short	0x0003
        /*0032*/ 	.short	0x0018
        /*0034*/ 	.byte	0x00, 0xf0, 0x11, 0x00


	//----- nvinfo : EIATTR_KPARAM_INFO
	.align		4
.L_215:
        /*0038*/ 	.byte	0x04, 0x17
        /*003a*/ 	.short	(.L_217 - .L_216)
.L_216:
        /*003c*/ 	.word	0x00000000
        /*0040*/ 	.short	0x0002
        /*0042*/ 	.short	0x0010
        /*0044*/ 	.byte	0x00, 0xf5, 0x21, 0x00


	//----- nvinfo : EIATTR_KPARAM_INFO
	.align		4
.L_217:
        /*0048*/ 	.byte	0x04, 0x17
        /*004a*/ 	.short	(.L_219 - .L_218)
.L_218:
        /*004c*/ 	.word	0x00000000
        /*0050*/ 	.short	0x0001
        /*0052*/ 	.short	0x0008
        /*0054*/ 	.byte	0x00, 0xf5, 0x21, 0x00


	//----- nvinfo : EIATTR_KPARAM_INFO
	.align		4
.L_219:
        /*0058*/ 	.byte	0x04, 0x17
        /*005a*/ 	.short	(.L_221 - .L_220)
.L_220:
        /*005c*/ 	.word	0x00000000
        /*0060*/ 	.short	0x0000
        /*0062*/ 	.short	0x0000
        /*0064*/ 	.byte	0x00, 0xf5, 0x21, 0x00


	//----- nvinfo : EIATTR_SPARSE_MMA_MASK
	.align		4
.L_221:
        /*0068*/ 	.byte	0x03, 0x50
        /*006a*/ 	.short	0x0000


	//----- nvinfo : EIATTR_MAXREG_COUNT
	.align		4
        /*006c*/ 	.byte	0x03, 0x1b
        /*006e*/ 	.short	0x00ff


	//----- nvinfo : EIATTR_MERCURY_ISA_VERSION
	.align		4
        /*0070*/ 	.byte	0x03, 0x5f
        /*0072*/ 	.short	0x0101


	//----- nvinfo : EIATTR_VRC_CTA_INIT_COUNT
	.align		4
        /*0074*/ 	.byte	0x02, 0x4a
	.zero		1
	.zero		1


	//----- nvinfo : EIATTR_EXIT_INSTR_OFFSETS
	.align		4
        /*0078*/ 	.byte	0x04, 0x1c
        /*007a*/ 	.short	(.L_223 - .L_222)


	//   ....[0]....
.L_222:
        /*007c*/ 	.word	0x000000d0


	//   ....[1]....
        /*0080*/ 	.word	0x000008b0


	//----- nvinfo : EIATTR_CBANK_PARAM_SIZE
	.align		4
.L_223:
        /*0084*/ 	.byte	0x03, 0x19
        /*0086*/ 	.short	0x0024


	//----- nvinfo : EIATTR_PARAM_CBANK
	.align		4
        /*0088*/ 	.byte	0x04, 0x0a
        /*008a*/ 	.short	(.L_225 - .L_224)
	.align		4
.L_224:
        /*008c*/ 	.word	index@(.nv.constant0._Z18matmul_at_b_kernelPKfS0_Pfiii)
        /*0090*/ 	.short	0x0380
        /*0092*/ 	.short	0x0024


	//----- nvinfo : EIATTR_SW_WAR
	.align		4
.L_225:
        /*0094*/ 	.byte	0x04, 0x36
        /*0096*/ 	.short	(.L_227 - .L_226)
.L_226:
        /*0098*/ 	.word	0x00000008
.L_227:


//--------------------- .nv.info._Z18matmul_a_bt_kernelPKfS0_Pfiii --------------------------
	.section	.nv.info._Z18matmul_a_bt_kernelPKfS0_Pfiii,"",@"SHT_CUDA_INFO"
	.sectionflags	@""
	.align	4


	//----- nvinfo : EIATTR_CUDA_API_VERSION
	.align		4
        /*0000*/ 	.byte	0x04, 0x37
        /*0002*/ 	.short	(.L_229 - .L_228)
.L_228:
        /*0004*/ 	.word	0x00000082


	//----- nvinfo : EIATTR_KPARAM_INFO
	.align		4
.L_229:
        /*0008*/ 	.byte	0x04, 0x17
        /*000a*/ 	.short	(.L_231 - .L_230)
.L_230:
        /*000c*/ 	.word	0x00000000
        /*0010*/ 	.short	0x0005
        /*0012*/ 	.short	0x0020
        /*0014*/ 	.byte	0x00, 0xf0, 0x11, 0x00


	//----- nvinfo : EIATTR_KPARAM_INFO
	.align		4
.L_231:
        /*0018*/ 	.byte	0x04, 0x17
        /*001a*/ 	.short	(.L_233 - .L_232)
.L_232:
        /*001c*/ 	.word	0x00000000
        /*0020*/ 	.short	0x0004
        /*0022*/ 	.short	0x001c
        /*0024*/ 	.byte	0x00, 0xf0, 0x11, 0x00


	//----- nvinfo : EIATTR_KPARAM_INFO
	.align		4
.L_233:
        /*0028*/ 	.byte	0x04, 0x17
        /*002a*/ 	.short	(.L_235 - .L_234)
.L_234:
        /*002c*/ 	.word	0x00000000
        /*0030*/ 	.short	0x0003
        /*0032*/ 	.short	0x0018
        /*0034*/ 	.byte	0x00, 0xf0, 0x11, 0x00


	//----- nvinfo : EIATTR_KPARAM_INFO
	.align		4
.L_235:
        /*0038*/ 	.byte	0x04, 0x17
        /*003a*/ 	.short	(.L_237 - .L_236)
.L_236:
        /*003c*/ 	.word	0x00000000
        /*0040*/ 	.short	0x0002
        /*0042*/ 	.short	0x0010
        /*0044*/ 	.byte	0x00, 0xf5, 0x21, 0x00


	//----- nvinfo : EIATTR_KPARAM_INFO
	.align		4
.L_237:
        /*0048*/ 	.byte	0x04, 0x17
        /*004a*/ 	.short	(.L_239 - .L_238)
.L_238:
        /*004c*/ 	.word	0x00000000
        /*0050*/ 	.short	0x0001
        /*0052*/ 	.short	0x0008
        /*0054*/ 	.byte	0x00, 0xf5, 0x21, 0x00


	//----- nvinfo : EIATTR_KPARAM_INFO
	.align		4
.L_239:
        /*0058*/ 	.byte	0x04, 0x17
        /*005a*/ 	.short	(.L_241 - .L_240)
.L_240:
        /*005c*/ 	.word	0x00000000
        /*0060*/ 	.short	0x0000
        /*0062*/ 	.short	0x0000
        /*0064*/ 	.byte	0x00, 0xf5, 0x21, 0x00


	//----- nvinfo : EIATTR_SPARSE_MMA_MASK
	.align		4
.L_241:
        /*0068*/ 	.byte	0x03, 0x50
        /*006a*/ 	.short	0x0000


	//----- nvinfo : EIATTR_MAXREG_COUNT
	.align		4
        /*006c*/ 	.byte	0x03, 0x1b
        /*006e*/ 	.short	0x00ff


	//----- nvinfo : EIATTR_MERCURY_ISA_VERSION
	.align		4
        /*0070*/ 	.byte	0x03, 0x5f
        /*0072*/ 	.short	0x0101


	//----- nvinfo : EIATTR_VRC_CTA_INIT_COUNT
	.align		4
        /*0074*/ 	.byte	0x02, 0x4a
	.zero		1
	.zero		1


	//----- nvinfo : EIATTR_EXIT_INSTR_OFFSETS
	.align		4
        /*0078*/ 	.byte	0x04, 0x1c
        /*007a*/ 	.short	(.L_243 - .L_242)


	//   ....[0]....
.L_242:
        /*007c*/ 	.word	0x000000d0


	//   ....[1]....
        /*0080*/ 	.word	0x00000be0


	//----- nvinfo : EIATTR_CBANK_PARAM_SIZE
	.align		4
.L_243:
        /*0084*/ 	.byte	0x03, 0x19
        /*0086*/ 	.short	0x0024


	//----- nvinfo : EIATTR_PARAM_CBANK
	.align		4
        /*0088*/ 	.byte	0x04, 0x0a
        /*008a*/ 	.short	(.L_245 - .L_244)
	.align		4
.L_244:
        /*008c*/ 	.word	index@(.nv.constant0._Z18matmul_a_bt_kernelPKfS0_Pfiii)
        /*0090*/ 	.short	0x0380
        /*0092*/ 	.short	0x0024


	//----- nvinfo : EIATTR_SW_WAR
	.align		4
.L_245:
        /*0094*/ 	.byte	0x04, 0x36
        /*0096*/ 	.short	(.L_247 - .L_246)
.L_246:
        /*0098*/ 	.word	0x00000008
.L_247:


//--------------------- .nv.info._Z17matmul_a_b_kernelPKfS0_Pfiii --------------------------
	.section	.nv.info._Z17matmul_a_b_kernelPKfS0_Pfiii,"",@"SHT_CUDA_INFO"
	.sectionflags	@""
	.align	4


	//----- nvinfo : EIATTR_CUDA_API_VERSION
	.align		4
        /*0000*/ 	.byte	0x04, 0x37
        /*0002*/ 	.short	(.L_249 - .L_248)
.L_248:
        /*0004*/ 	.word	0x00000082


	//----- nvinfo : EIATTR_KPARAM_INFO
	.align		4
.L_249:
        /*0008*/ 	.byte	0x04, 0x17
        /*000a*/ 	.short	(.L_251 - .L_250)
.L_250:
        /*000c*/ 	.word	0x00000000
        /*0010*/ 	.short	0x0005
        /*0012*/ 	.short	0x0020
        /*0014*/ 	.byte	0x00, 0xf0, 0x11, 0x00


	//----- nvinfo : EIATTR_KPARAM_INFO
	.align		4
.L_251:
        /*0018*/ 	.byte	0x04, 0x17
        /*001a*/ 	.short	(.L_253 - .L_252)
.L_252:
        /*001c*/ 	.word	0x00000000
        /*0020*/ 	.short	0x0004
        /*0022*/ 	.short	0x001c
        /*0024*/ 	.byte	0x00, 0xf0, 0x11, 0x00


	//----- nvinfo : EIATTR_KPARAM_INFO
	.align		4
.L_253:
        /*0028*/ 	.byte	0x04, 0x17
        /*002a*/ 	.short	(.L_255 - .L_254)
.L_254:
        /*002c*/ 	.word	0x00000000
        /*0030*/ 	.short	0x0003
        /*0032*/ 	.short	0x0018
        /*0034*/ 	.byte	0x00, 0xf0, 0x11, 0x00


	//----- nvinfo : EIATTR_KPARAM_INFO
	.align		4
.L_255:
        /*0038*/ 	.byte	0x04, 0x17
        /*003a*/ 	.short	(.L_257 - .L_256)
.L_256:
        /*003c*/ 	.word	0x00000000
        /*0040*/ 	.short	0x0002
        /*0042*/ 	.short	0x0010
        /*0044*/ 	.byte	0x00, 0xf5, 0x21, 0x00


	//----- nvinfo : EIATTR_KPARAM_INFO
	.align		4
.L_257:
        /*0048*/ 	.byte	0x04, 0x17
        /*004a*/ 	.short	(.L_259 - .L_258)
.L_258:
        /*004c*/ 	.word	0x00000000
        /*0050*/ 	.short	0x0001
        /*0052*/ 	.short	0x0008
        /*0054*/ 	.byte	0x00, 0xf5, 0x21, 0x00


	//----- nvinfo : EIATTR_KPARAM_INFO
	.align		4
.L_259:
        /*0058*/ 	.byte	0x04, 0x17
        /*005a*/ 	.short	(.L_261 - .L_260)
.L_260:
        /*005c*/ 	.word	0x00000000
        /*0060*/ 	.short	0x0000
        /*0062*/ 	.short	0x0000
        /*0064*/ 	.byte	0x00, 0xf5, 0x21, 0x00


	//----- nvinfo : EIATTR_SPARSE_MMA_MASK
	.align		4
.L_261:
        /*0068*/ 	.byte	0x03, 0x50
        /*006a*/ 	.short	0x0000


	//----- nvinfo : EIATTR_MAXREG_COUNT
	.align		4
        /*006c*/ 	.byte	0x03, 0x1b
        /*006e*/ 	.short	0x00ff


	//----- nvinfo : EIATTR_MERCURY_ISA_VERSION
	.align		4
        /*0070*/ 	.byte	0x03, 0x5f
        /*0072*/ 	.short	0x0101


	//----- nvinfo : EIATTR_VRC_CTA_INIT_COUNT
	.align		4
        /*0074*/ 	.byte	0x02, 0x4a
	.zero		1
	.zero		1


	//----- nvinfo : EIATTR_EXIT_INSTR_OFFSETS
	.align		4
        /*0078*/ 	.byte	0x04, 0x1c
        /*007a*/ 	.short	(.L_263 - .L_262)


	//   ....[0]....
.L_262:
        /*007c*/ 	.word	0x000000d0


	//   ....[1]....
        /*0080*/ 	.word	0x000008f0


	//----- nvinfo : EIATTR_CBANK_PARAM_SIZE
	.align		4
.L_263:
        /*0084*/ 	.byte	0x03, 0x19
        /*0086*/ 	.short	0x0024


	//----- nvinfo : EIATTR_PARAM_CBANK
	.align		4
        /*0088*/ 	.byte	0x04, 0x0a
        /*008a*/ 	.short	(.L_265 - .L_264)
	.align		4
.L_264:
        /*008c*/ 	.word	index@(.nv.constant0._Z17matmul_a_b_kernelPKfS0_Pfiii)
        /*0090*/ 	.short	0x0380
        /*0092*/ 	.short	0x0024


	//----- nvinfo : EIATTR_SW_WAR
	.align		4
.L_265:
        /*0094*/ 	.byte	0x04, 0x36
        /*0096*/ 	.short	(.L_267 - .L_266)
.L_266:
        /*0098*/ 	.word	0x00000008
.L_267:


//--------------------- .nv.callgraph             --------------------------
	.section	.nv.callgraph,"",@"SHT_CUDA_CALLGRAPH"
	.align	4
	.sectionentsize	8
	.align		4
        /*0000*/ 	.word	0x00000000
	.align		4
        /*0004*/ 	.word	0xffffffff
	.align		4
        /*0008*/ 	.word	0x00000000
	.align		4
        /*000c*/ 	.word	0xfffffffe
	.align		4
        /*0010*/ 	.word	0x00000000
	.align		4
        /*0014*/ 	.word	0xfffffffd
	.align		4
        /*0018*/ 	.word	0x00000000
	.align		4
        /*001c*/ 	.word	0xfffffffc


//--------------------- .text._Z19residual_add_kernelPfPKfi --------------------------
	.section	.text._Z19residual_add_kernelPfPKfi,"ax",@progbits
	.align	128
        .global         _Z19residual_add_kernelPfPKfi
        .type           _Z19residual_add_kernelPfPKfi,@function
        .size           _Z19residual_add_kernelPfPKfi,(.L_x_118 - _Z19residual_add_kernelPfPKfi)
        .other          _Z19residual_add_kernelPfPKfi,@"STO_CUDA_ENTRY STV_DEFAULT"
_Z19residual_add_kernelPfPKfi:
.text._Z19residual_add_kernelPfPKfi:
[----:B------:R-:W-:Y:S01]  /*0000*/  LDC R1, c[0x0][0x37c] ;  /* 0x0000df00ff017b82 */ /* 0x000fe20000000800 */
[----:B------:R-:W0:Y:S07]  /*0010*/  S2R R0, SR_TID.X ;  /* 0x0000000000007919 */ /* 0x000e2e0000002100 */
[----:B------:R-:W0:Y:S01]  /*0020*/  S2UR UR4, SR_CTAID.X ;  /* 0x00000000000479c3 */ /* 0x000e220000002500 */
[----:B------:R-:W1:Y:S07]  /*0030*/  LDCU UR5, c[0x0][0x390] ;  /* 0x00007200ff0577ac */ /* 0x000e6e0008000800 */
[----:B------:R-:W0:Y:S02]  /*0040*/  LDC R7, c[0x0][0x360] ;  /* 0x0000d800ff077b82 */ /* 0x000e240000000800 */
[----:B0-----:R-:W-:-:S05]  /*0050*/  IMAD R7, R7, UR4, R0 ;  /* 0x0000000407077c24 */ /* 0x001fca000f8e0200 */
[----:B-1----:R-:W-:-:S13]  /*0060*/  ISETP.GE.AND P0, PT, R7, UR5, PT ;  /* 0x0000000507007c0c */ /* 0x002fda000bf06270 */
[----:B------:R-:W-:Y:S05]  /*0070*/  @P0 EXIT ;  /* 0x000000000000094d */ /* 0x000fea0003800000 */
[----:B------:R-:W0:Y:S01]  /*0080*/  LDC.64 R2, c[0x0][0x388] ;  /* 0x0000e200ff027b82 */ /* 0x000e220000000a00 */
[----:B------:R-:W1:Y:S07]  /*0090*/  LDCU.64 UR4, c[0x0][0x358] ;  /* 0x00006b00ff0477ac */ /* 0x000e6e0008000a00 */
[----:B------:R-:W2:Y:S01]  /*00a0*/  LDC.64 R4, c[0x0][0x380] ;  /* 0x0000e000ff047b82 */ /* 0x000ea20000000a00 */
[----:B0-----:R-:W-:-:S06]  /*00b0*/  IMAD.WIDE R2, R7, 0x4, R2 ;  /* 0x0000000407027825 */ /* 0x001fcc00078e0202 */
[----:B-1----:R-:W3:Y:S01]  /*00c0*/  LDG.E R2, desc[UR4][R2.64] ;  /* 0x0000000402027981 */ /* 0x002ee2000c1e1900 */
[----:B--2---:R-:W-:-:S05]  /*00d0*/  IMAD.WIDE R4, R7, 0x4, R4 ;  /* 0x0000000407047825 */ /* 0x004fca00078e0204 */
[----:B------:R-:W3:Y:S02]  /*00e0*/  LDG.E R7, desc[UR4][R4.64] ;  /* 0x0000000404077981 */ /* 0x000ee4000c1e1900 */
[----:B---3--:R-:W-:-:S05]  /*00f0*/  FADD R7, R2, R7 ;  /* 0x0000000702077221 */ /* 0x008fca0000000000 */
[----:B------:R-:W-:Y:S01]  /*0100*/  STG.E desc[UR4][R4.64], R7 ;  /* 0x0000000704007986 */ /* 0x000fe2000c101904 */
[----:B------:R-:W-:Y:S05]  /*0110*/  EXIT ;  /* 0x000000000000794d */ /* 0x000fea0003800000 */
.L_x_0:
[----:B------:R-:W-:-:S00]  /*0120*/  BRA `(.L_x_0) ;  /* 0xfffffffc00fc7947 */ /* 0x000fc0000383ffff */
[----:B------:R-:W-:-:S00]  /*0130*/  NOP ;  /* 0x0000000000007918 */ /* 0x000fc00000000000 */
        /* <DEDUP_REMOVED lines=12> */
.L_x_118:


//--------------------- .text._Z20weight_update_kernelPfPKfi --------------------------
	.section	.text._Z20weight_update_kernelPfPKfi,"ax",@progbits
	.align	128
        .global         _Z20weight_update_kernelPfPKfi
        .type           _Z20weight_update_kernelPfPKfi,@function
        .size           _Z20weight_update_kernelPfPKfi,(.L_x_119 - _Z20weight_update_kernelPfPKfi)
        .other          _Z20weight_update_kernelPfPKfi,@"STO_CUDA_ENTRY STV_DEFAULT"
_Z20weight_update_kernelPfPKfi:
.text._Z20weight_update_kernelPfPKfi:
        /* <DEDUP_REMOVED lines=15> */
[----:B---3--:R-:W-:-:S05]  /*00f0*/  FFMA R7, R2, -0.0099999997764825820923, R7 ;  /* 0xbc23d70a02077823 */ /* 0x008fca0000000007 */
[----:B------:R-:W-:Y:S01]  /*0100*/  STG.E desc[UR4][R4.64], R7 ;  /* 0x0000000704007986 */ /* 0x000fe2000c101904 */
[----:B------:R-:W-:Y:S05]  /*0110*/  EXIT ;  /* 0x000000000000794d */ /* 0x000fea0003800000 */
.L_x_1:
        /* <DEDUP_REMOVED lines=14> */
.L_x_119:


//--------------------- .text._Z20bias_backward_kernelPfPKfii --------------------------
	.section	.text._Z20bias_backward_kernelPfPKfii,"ax",@progbits
	.align	128
        .global         _Z20bias_backward_kernelPfPKfii
        .type           _Z20bias_backward_kernelPfPKfii,@function
        .size           _Z20bias_backward_kernelPfPKfii,(.L_x_120 - _Z20bias_backward_kernelPfPKfii)
        .other          _Z20bias_backward_kernelPfPKfii,@"STO_CUDA_ENTRY STV_DEFAULT"
_Z20bias_backward_kernelPfPKfii:
.text._Z20bias_backward_kernelPfPKfii:
[----:B------:R-:W-:Y:S01]  /*0000*/  LDC R1, c[0x0][0x37c] ;  /* 0x0000df00ff017b82 */ /* 0x000fe20000000800 */
[----:B------:R-:W0:Y:S07]  /*0010*/  S2R R3, SR_TID.X ;  /* 0x0000000000037919 */ /* 0x000e2e0000002100 */
[----:B------:R-:W0:Y:S08]  /*0020*/  S2UR UR4, SR_CTAID.X ;  /* 0x00000000000479c3 */ /* 0x000e300000002500 */
[----:B------:R-:W0:Y:S08]  /*0030*/  LDC R0, c[0x0][0x360] ;  /* 0x0000d800ff007b82 */ /* 0x000e300000000800 */
[----:B------:R-:W1:Y:S01]  /*0040*/  LDC R17, c[0x0][0x394] ;  /* 0x0000e500ff117b82 */ /* 0x000e620000000800 */
[----:B0-----:R-:W-:-:S05]  /*0050*/  IMAD R0, R0, UR4, R3 ;  /* 0x0000000400007c24 */ /* 0x001fca000f8e0203 */
[----:B-1----:R-:W-:-:S13]  /*0060*/  ISETP.GE.AND P0, PT, R0, R17, PT ;  /* 0x000000110000720c */ /* 0x002fda0003f06270 */
[----:B------:R-:W-:Y:S05]  /*0070*/  @P0 EXIT ;  /* 0x000000000000094d */ /* 0x000fea0003800000 */
[----:B------:R-:W0:Y:S01]  /*0080*/  LDCU UR5, c[0x0][0x390] ;  /* 0x00007200ff0577ac */ /* 0x000e220008000800 */
[----:B------:R-:W-:Y:S01]  /*0090*/  HFMA2 R16, -RZ, RZ, 0, 0 ;  /* 0x00000000ff107431 */ /* 0x000fe200000001ff */
[----:B------:R-:W1:Y:S01]  /*00a0*/  LDCU.64 UR8, c[0x0][0x358] ;  /* 0x00006b00ff0877ac */ /* 0x000e620008000a00 */
[----:B0-----:R-:W-:-:S09]  /*00b0*/  UISETP.GE.AND UP0, UPT, UR5, 0x1, UPT ;  /* 0x000000010500788c */ /* 0x001fd2000bf06270 */
[----:B-1----:R-:W-:Y:S05]  /*00c0*/  BRA.U !UP0, `(.L_x_2) ;  /* 0x0000000508f87547 */ /* 0x002fea000b800000 */
[----:B------:R-:W-:Y:S01]  /*00d0*/  UISETP.GE.U32.AND UP1, UPT, UR5, 0x10, UPT ;  /* 0x000000100500788c */ /* 0x000fe2000bf26070 */
[----:B------:R-:W-:Y:S01]  /*00e0*/  MOV R16, RZ ;  /* 0x000000ff00107202 */ /* 0x000fe20000000f00 */
[----:B------:R-:W-:Y:S01]  /*00f0*/  ULOP3.LUT UR6, UR5, 0xf, URZ, 0xc0, !UPT ;  /* 0x0000000f05067892 */ /* 0x000fe2000f8ec0ff */
[----:B------:R-:W-:-:S03]  /*0100*/  UMOV UR4, URZ ;  /* 0x000000ff00047c82 */ /* 0x000fc60008000000 */
[----:B------:R-:W-:-:S03]  /*0110*/  UISETP.NE.AND UP0, UPT, UR6, URZ, UPT ;  /* 0x000000ff0600728c */ /* 0x000fc6000bf05270 */
[----:B------:R-:W-:Y:S08]  /*0120*/  BRA.U !UP1, `(.L_x_3) ;  /* 0x0000000109e47547 */ /* 0x000ff0000b800000 */
[----:B------:R-:W-:Y:S01]  /*0130*/  ULOP3.LUT UR4, UR5, 0x7ffffff0, URZ, 0xc0, !UPT ;  /* 0x7ffffff005047892 */ /* 0x000fe2000f8ec0ff */
[----:B------:R-:W-:Y:S02]  /*0140*/  MOV R16, RZ ;  /* 0x000000ff00107202 */ /* 0x000fe40000000f00 */
[----:B------:R-:W-:Y:S01]  /*0150*/  MOV R18, R0 ;  /* 0x0000000000127202 */ /* 0x000fe20000000f00 */
[----:B------:R-:W-:-:S12]  /*0160*/  UIADD3 UR7, UPT, UPT, -UR4, URZ, URZ ;  /* 0x000000ff04077290 */ /* 0x000fd8000fffe1ff */
.L_x_4:
[----:B------:R-:W0:Y:S02]  /*0170*/  LDC.64 R4, c[0x0][0x388] ;  /* 0x0000e200ff047b82 */ /* 0x000e240000000a00 */
[----:B0-----:R-:W-:-:S05]  /*0180*/  IMAD.WIDE R4, R18, 0x4, R4 ;  /* 0x0000000412047825 */ /* 0x001fca00078e0204 */
[----:B------:R-:W2:Y:S01]  /*0190*/  LDG.E R25, desc[UR8][R4.64] ;  /* 0x0000000804197981 */ /* 0x000ea2000c1e1900 */
[----:B------:R-:W-:-:S05]  /*01a0*/  IMAD.WIDE R6, R17, 0x4, R4 ;  /* 0x0000000411067825 */ /* 0x000fca00078e0204 */
[----:B------:R0:W3:Y:S01]  /*01b0*/  LDG.E R23, desc[UR8][R6.64] ;  /* 0x0000000806177981 */ /* 0x0000e2000c1e1900 */
[----:B------:R-:W-:-:S05]  /*01c0*/  IMAD.WIDE R8, R17, 0x4, R6 ;  /* 0x0000000411087825 */ /* 0x000fca00078e0206 */
[----:B------:R1:W4:Y:S01]  /*01d0*/  LDG.E R22, desc[UR8][R8.64] ;  /* 0x0000000808167981 */ /* 0x000322000c1e1900 */
[----:B------:R-:W-:-:S05]  /*01e0*/  IMAD.WIDE R12, R17, 0x4, R8 ;  /* 0x00000004110c7825 */ /* 0x000fca00078e0208 */
[----:B------:R-:W5:Y:S01]  /*01f0*/  LDG.E R21, desc[UR8][R12.64] ;  /* 0x000000080c157981 */ /* 0x000f62000c1e1900 */
[----:B------:R-:W-:-:S05]  /*0200*/  IMAD.WIDE R14, R17, 0x4, R12 ;  /* 0x00000004110e7825 */ /* 0x000fca00078e020c */
[----:B------:R-:W5:Y:S01]  /*0210*/  LDG.E R20, desc[UR8][R14.64] ;  /* 0x000000080e147981 */ /* 0x000f62000c1e1900 */
[----:B------:R-:W-:-:S05]  /*0220*/  IMAD.WIDE R2, R17, 0x4, R14 ;  /* 0x0000000411027825 */ /* 0x000fca00078e020e */
[----:B------:R1:W5:Y:S01]  /*0230*/  LDG.E R19, desc[UR8][R2.64] ;  /* 0x0000000802137981 */ /* 0x000362000c1e1900 */
[----:B------:R-:W-:-:S05]  /*0240*/  IMAD.WIDE R26, R17, 0x4, R2 ;  /* 0x00000004111a7825 */ /* 0x000fca00078e0202 */
[----:B------:R1:W5:Y:S01]  /*0250*/  LDG.E R24, desc[UR8][R26.64] ;  /* 0x000000081a187981 */ /* 0x000362000c1e1900 */
[----:B------:R-:W-:-:S05]  /*0260*/  IMAD.WIDE R10, R17, 0x4, R26 ;  /* 0x00000004110a7825 */ /* 0x000fca00078e021a */
[----:B------:R1:W5:Y:S01]  /*0270*/  LDG.E R28, desc[UR8][R10.64] ;  /* 0x000000080a1c7981 */ /* 0x000362000c1e1900 */
[----:B0-----:R-:W-:-:S04]  /*0280*/  IMAD.WIDE R6, R17, 0x4, R10 ;  /* 0x0000000411067825 */ /* 0x001fc800078e020a */
[C---:B-1----:R-:W-:Y:S02]  /*0290*/  IMAD.WIDE R8, R17.reuse, 0x4, R6 ;  /* 0x0000000411087825 */ /* 0x042fe400078e0206 */
[----:B------:R-:W5:Y:S02]  /*02a0*/  LDG.E R6, desc[UR8][R6.64] ;  /* 0x0000000806067981 */ /* 0x000f64000c1e1900 */
[C---:B------:R-:W-:Y:S02]  /*02b0*/  IMAD.WIDE R2, R17.reuse, 0x4, R8 ;  /* 0x0000000411027825 */ /* 0x040fe400078e0208 */
[----:B------:R-:W5:Y:S02]  /*02c0*/  LDG.E R8, desc[UR8][R8.64] ;  /* 0x0000000808087981 */ /* 0x000f64000c1e1900 */
[C---:B------:R-:W-:Y:S02]  /*02d0*/  IMAD.WIDE R4, R17.reuse, 0x4, R2 ;  /* 0x0000000411047825 */ /* 0x040fe400078e0202 */
[----:B------:R-:W5:Y:S02]  /*02e0*/  LDG.E R29, desc[UR8][R2.64] ;  /* 0x00000008021d7981 */ /* 0x000f64000c1e1900 */
[----:B------:R-:W-:-:S02]  /*02f0*/  IMAD.WIDE R12, R17, 0x4, R4 ;  /* 0x00000004110c7825 */ /* 0x000fc400078e0204 */
[----:B------:R-:W5:Y:S02]  /*0300*/  LDG.E R4, desc[UR8][R4.64] ;  /* 0x0000000804047981 */ /* 0x000f64000c1e1900 */
[C---:B------:R-:W-:Y:S02]  /*0310*/  IMAD.WIDE R14, R17.reuse, 0x4, R12 ;  /* 0x00000004110e7825 */ /* 0x040fe400078e020c */
[----:B------:R-:W5:Y:S02]  /*0320*/  LDG.E R12, desc[UR8][R12.64] ;  /* 0x000000080c0c7981 */ /* 0x000f64000c1e1900 */
[C---:B------:R-:W-:Y:S02]  /*0330*/  IMAD.WIDE R26, R17.reuse, 0x4, R14 ;  /* 0x00000004111a7825 */ /* 0x040fe400078e020e */
[----:B------:R-:W5:Y:S02]  /*0340*/  LDG.E R14, desc[UR8][R14.64] ;  /* 0x000000080e0e7981 */ /* 0x000f64000c1e1900 */
[----:B------:R-:W-:-:S02]  /*0350*/  IMAD.WIDE R10, R17, 0x4, R26 ;  /* 0x00000004110a7825 */ /* 0x000fc400078e021a */
[----:B------:R-:W5:Y:S04]  /*0360*/  LDG.E R26, desc[UR8][R26.64] ;  /* 0x000000081a1a7981 */ /* 0x000f68000c1e1900 */
[----:B------:R-:W5:Y:S01]  /*0370*/  LDG.E R10, desc[UR8][R10.64] ;  /* 0x000000080a0a7981 */ /* 0x000f62000c1e1900 */
[----:B------:R-:W-:-:S04]  /*0380*/  UIADD3 UR7, UPT, UPT, UR7, 0x10, URZ ;  /* 0x0000001007077890 */ /* 0x000fc8000fffe0ff */
[----:B------:R-:W-:Y:S01]  /*0390*/  UISETP.NE.AND UP1, UPT, UR7, URZ, UPT ;  /* 0x000000ff0700728c */ /* 0x000fe2000bf25270 */
[----:B------:R-:W-:Y:S01]  /*03a0*/  LEA R18, R17, R18, 0x4 ;  /* 0x0000001211127211 */ /* 0x000fe200078e20ff */
[----:B--2---:R-:W-:-:S04]  /*03b0*/  FADD R16, R25, R16 ;  /* 0x0000001019107221 */ /* 0x004fc80000000000 */
[----:B---3--:R-:W-:-:S04]  /*03c0*/  FADD R23, R16, R23 ;  /* 0x0000001710177221 */ /* 0x008fc80000000000 */
[----:B----4-:R-:W-:-:S04]  /*03d0*/  FADD R22, R23, R22 ;  /* 0x0000001617167221 */ /* 0x010fc80000000000 */
[----:B-----5:R-:W-:-:S04]  /*03e0*/  FADD R21, R22, R21 ;  /* 0x0000001516157221 */ /* 0x020fc80000000000 */
[----:B------:R-:W-:-:S04]  /*03f0*/  FADD R20, R21, R20 ;  /* 0x0000001415147221 */ /* 0x000fc80000000000 */
        /* <DEDUP_REMOVED lines=10> */
[----:B------:R-:W-:Y:S01]  /*04a0*/  FADD R16, R29, R10 ;  /* 0x0000000a1d107221 */ /* 0x000fe20000000000 */
[----:B------:R-:W-:Y:S06]  /*04b0*/  BRA.U UP1, `(.L_x_4) ;  /* 0xfffffffd012c7547 */ /* 0x000fec000b83ffff */
.L_x_3:
[----:B------:R-:W-:Y:S05]  /*04c0*/  BRA.U !UP0, `(.L_x_2) ;  /* 0x0000000108f87547 */ /* 0x000fea000b800000 */
[----:B------:R-:W-:Y:S02]  /*04d0*/  UISETP.GE.U32.AND UP0, UPT, UR6, 0x8, UPT ;  /* 0x000000080600788c */ /* 0x000fe4000bf06070 */
[----:B------:R-:W-:-:S04]  /*04e0*/  ULOP3.LUT UR7, UR5, 0x7, URZ, 0xc0, !UPT ;  /* 0x0000000705077892 */ /* 0x000fc8000f8ec0ff */
[----:B------:R-:W-:-:S03]  /*04f0*/  UISETP.NE.AND UP1, UPT, UR7, URZ, UPT ;  /* 0x000000ff0700728c */ /* 0x000fc6000bf25270 */
[----:B------:R-:W-:Y:S08]  /*0500*/  BRA.U !UP0, `(.L_x_5) ;  /* 0x00000001086c7547 */ /* 0x000ff0000b800000 */
[----:B------:R-:W0:Y:S01]  /*0510*/  LDC.64 R2, c[0x0][0x388] ;  /* 0x0000e200ff027b82 */ /* 0x000e220000000a00 */
[----:B------:R-:W-:-:S04]  /*0520*/  IMAD R5, R17, UR4, R0 ;  /* 0x0000000411057c24 */ /* 0x000fc8000f8e0200 */
[----:B0-----:R-:W-:-:S04]  /*0530*/  IMAD.WIDE R2, R5, 0x4, R2 ;  /* 0x0000000405027825 */ /* 0x001fc800078e0202 */
[C---:B------:R-:W-:Y:S02]  /*0540*/  IMAD.WIDE R4, R17.reuse, 0x4, R2 ;  /* 0x0000000411047825 */ /* 0x040fe400078e0202 */
[----:B------:R-:W2:Y:S02]  /*0550*/  LDG.E R3, desc[UR8][R2.64] ;  /* 0x0000000802037981 */ /* 0x000ea4000c1e1900 */
[C---:B------:R-:W-:Y:S02]  /*0560*/  IMAD.WIDE R6, R17.reuse, 0x4, R4 ;  /* 0x0000000411067825 */ /* 0x040fe400078e0204 */
[----:B------:R-:W3:Y:S02]  /*0570*/  LDG.E R4, desc[UR8][R4.64] ;  /* 0x0000000804047981 */ /* 0x000ee4000c1e1900 */
[C---:B------:R-:W-:Y:S02]  /*0580*/  IMAD.WIDE R8, R17.reuse, 0x4, R6 ;  /* 0x0000000411087825 */ /* 0x040fe400078e0206 */
[----:B------:R-:W4:Y:S02]  /*0590*/  LDG.E R6, desc[UR8][R6.64] ;  /* 0x0000000806067981 */ /* 0x000f24000c1e1900 */
        /* <DEDUP_REMOVED lines=9> */
[----:B------:R-:W-:Y:S01]  /*0630*/  UIADD3 UR4, UPT, UPT, UR4, 0x8, URZ ;  /* 0x0000000804047890 */ /* 0x000fe2000fffe0ff */
[----:B--2---:R-:W-:-:S04]  /*0640*/  FADD R3, R16, R3 ;  /* 0x0000000310037221 */ /* 0x004fc80000000000 */
[----:B---3--:R-:W-:-:S04]  /*0650*/  FADD R3, R3, R4 ;  /* 0x0000000403037221 */ /* 0x008fc80000000000 */
[----:B----4-:R-:W-:-:S04]  /*0660*/  FADD R3, R3, R6 ;  /* 0x0000000603037221 */ /* 0x010fc80000000000 */
[----:B-----5:R-:W-:-:S04]  /*0670*/  FADD R3, R3, R8 ;  /* 0x0000000803037221 */ /* 0x020fc80000000000 */
[----:B------:R-:W-:-:S04]  /*0680*/  FADD R3, R3, R10 ;  /* 0x0000000a03037221 */ /* 0x000fc80000000000 */
[----:B------:R-:W-:-:S04]  /*0690*/  FADD R3, R3, R12 ;  /* 0x0000000c03037221 */ /* 0x000fc80000000000 */
[----:B------:R-:W-:-:S04]  /*06a0*/  FADD R3, R3, R14 ;  /* 0x0000000e03037221 */ /* 0x000fc80000000000 */
[----:B------:R-:W-:-:S07]  /*06b0*/  FADD R16, R3, R18 ;  /* 0x0000001203107221 */ /* 0x000fce0000000000 */
.L_x_5:
        /* <DEDUP_REMOVED lines=12> */
[----:B------:R-:W-:Y:S02]  /*0780*/  IMAD.WIDE R8, R17, 0x4, R6 ;  /* 0x0000000411087825 */ /* 0x000fe400078e0206 */
[----:B------:R-:W4:Y:S04]  /*0790*/  LDG.E R7, desc[UR8][R6.64] ;  /* 0x0000000806077981 */ /* 0x000f28000c1e1900 */
[----:B------:R-:W5:Y:S01]  /*07a0*/  LDG.E R9, desc[UR8][R8.64] ;  /* 0x0000000808097981 */ /* 0x000f62000c1e1900 */
[----:B------:R-:W-:Y:S01]  /*07b0*/  UIADD3 UR4, UPT, UPT, UR4, 0x4, URZ ;  /* 0x0000000404047890 */ /* 0x000fe2000fffe0ff */
[----:B--2---:R-:W-:-:S04]  /*07c0*/  FADD R16, R16, R3 ;  /* 0x0000000310107221 */ /* 0x004fc80000000000 */
[----:B---3--:R-:W-:-:S04]  /*07d0*/  FADD R16, R16, R5 ;  /* 0x0000000510107221 */ /* 0x008fc80000000000 */
[----:B----4-:R-:W-:-:S04]  /*07e0*/  FADD R16, R16, R7 ;  /* 0x0000000710107221 */ /* 0x010fc80000000000 */
[----:B-----5:R-:W-:-:S07]  /*07f0*/  FADD R16, R16, R9 ;  /* 0x0000000910107221 */ /* 0x020fce0000000000 */
.L_x_6:
[----:B------:R-:W-:Y:S05]  /*0800*/  BRA.U !UP1, `(.L_x_2) ;  /* 0x0000000109287547 */ /* 0x000fea000b800000 */
[----:B------:R-:W0:Y:S01]  /*0810*/  LDC.64 R4, c[0x0][0x388] ;  /* 0x0000e200ff047b82 */ /* 0x000e220000000a00 */
[----:B------:R-:W-:Y:S01]  /*0820*/  IMAD R6, R17, UR4, R0 ;  /* 0x0000000411067c24 */ /* 0x000fe2000f8e0200 */
[----:B------:R-:W-:-:S12]  /*0830*/  UIADD3 UR5, UPT, UPT, -UR5, URZ, URZ ;  /* 0x000000ff05057290 */ /* 0x000fd8000fffe1ff */
.L_x_7:
[----:B0-----:R-:W-:-:S06]  /*0840*/  IMAD.WIDE R2, R6, 0x4, R4 ;  /* 0x0000000406027825 */ /* 0x001fcc00078e0204 */
[----:B------:R-:W2:Y:S01]  /*0850*/  LDG.E R3, desc[UR8][R2.64] ;  /* 0x0000000802037981 */ /* 0x000ea2000c1e1900 */
[----:B------:R-:W-:Y:S01]  /*0860*/  UIADD3 UR5, UPT, UPT, UR5, 0x1, URZ ;  /* 0x0000000105057890 */ /* 0x000fe2000fffe0ff */
[----:B------:R-:W-:-:S03]  /*0870*/  IADD3 R6, PT, PT, R6, R17, RZ ;  /* 0x0000001106067210 */ /* 0x000fc60007ffe0ff */
[----:B------:R-:W-:Y:S01]  /*0880*/  UISETP.NE.AND UP0, UPT, UR5, URZ, UPT ;  /* 0x000000ff0500728c */ /* 0x000fe2000bf05270 */
[----:B--2---:R-:W-:-:S08]  /*0890*/  FADD R16, R3, R16 ;  /* 0x0000001003107221 */ /* 0x004fd00000000000 */
[----:B------:R-:W-:Y:S05]  /*08a0*/  BRA.U UP0, `(.L_x_7) ;  /* 0xfffffffd00e47547 */ /* 0x000fea000b83ffff */
.L_x_2:
[----:B------:R-:W0:Y:S02]  /*08b0*/  LDC.64 R2, c[0x0][0x380] ;  /* 0x0000e000ff027b82 */ /* 0x000e240000000a00 */
[----:B0-----:R-:W-:-:S05]  /*08c0*/  IMAD.WIDE R2, R0, 0x4, R2 ;  /* 0x0000000400027825 */ /* 0x001fca00078e0202 */
[----:B------:R-:W-:Y:S01]  /*08d0*/  STG.E desc[UR8][R2.64], R16 ;  /* 0x0000001002007986 */ /* 0x000fe2000c101908 */
[----:B------:R-:W-:Y:S05]  /*08e0*/  EXIT ;  /* 0x000000000000794d */ /* 0x000fea0003800000 */
.L_x_8:
        /* <DEDUP_REMOVED lines=9> */
.L_x_120:


//--------------------- .text._Z31compute_output_gradients_kernelPfPKfPKii --------------------------
	.section	.text._Z31compute_output_gradients_kernelPfPKfPKii,"ax",@progbits
	.align	128
        .global         _Z31compute_output_gradients_kernelPfPKfPKii
        .type           _Z31compute_output_gradients_kernelPfPKfPKii,@function
        .size           _Z31compute_output_gradients_kernelPfPKfPKii,(.L_x_116 - _Z31compute_output_gradients_kernelPfPKfPKii)
        .other          _Z31compute_output_gradients_kernelPfPKfPKii,@"STO_CUDA_ENTRY STV_DEFAULT"
_Z31compute_output_gradients_kernelPfPKfPKii:
.text._Z31compute_output_gradients_kernelPfPKfPKii:
        /* <DEDUP_REMOVED lines=9> */
[----:B------:R-:W1:Y:S01]  /*0090*/  LDCU.64 UR4, c[0x0][0x358] ;  /* 0x00006b00ff0477ac */ /* 0x000e620008000a00 */
[----:B------:R-:W-:-:S06]  /*00a0*/  IMAD R9, R3, 0xa, RZ ;  /* 0x0000000a03097824 */ /* 0x000fcc00078e02ff */
[----:B------:R-:W2:Y:S01]  /*00b0*/  LDC.64 R4, c[0x0][0x380] ;  /* 0x0000e000ff047b82 */ /* 0x000ea20000000a00 */
[----:B0-----:R-:W-:-:S05]  /*00c0*/  IMAD.WIDE R6, R9, 0x4, R6 ;  /* 0x0000000409067825 */ /* 0x001fca00078e0206 */
[----:B-1----:R-:W3:Y:S01]  /*00d0*/  LDG.E R11, desc[UR4][R6.64] ;  /* 0x00000004060b7981 */ /* 0x002ee2000c1e1900 */
[----:B--2---:R-:W-:-:S05]  /*00e0*/  IMAD.WIDE R4, R9, 0x4, R4 ;  /* 0x0000000409047825 */ /* 0x004fca00078e0204 */
[----:B---3--:R-:W-:Y:S04]  /*00f0*/  STG.E desc[UR4][R4.64], R11 ;  /* 0x0000000b04007986 */ /* 0x008fe8000c101904 */
[----:B------:R-:W2:Y:S04]  /*0100*/  LDG.E R9, desc[UR4][R6.64+0x4] ;  /* 0x0000040406097981 */ /* 0x000ea8000c1e1900 */
[----:B--2---:R0:W-:Y:S04]  /*0110*/  STG.E desc[UR4][R4.64+0x4], R9 ;  /* 0x0000040904007986 */ /* 0x0041e8000c101904 */
[----:B------:R-:W2:Y:S01]  /*0120*/  LDG.E R13, desc[UR4][R6.64+0x8] ;  /* 0x00000804060d7981 */ /* 0x000ea2000c1e1900 */
[----:B0-----:R-:W0:Y:S03]  /*0130*/  LDC.64 R8, c[0x0][0x390] ;  /* 0x0000e400ff087b82 */ /* 0x001e260000000a00 */
[----:B--2---:R1:W-:Y:S04]  /*0140*/  STG.E desc[UR4][R4.64+0x8], R13 ;  /* 0x0000080d04007986 */ /* 0x0043e8000c101904 */
[----:B------:R-:W2:Y:S04]  /*0150*/  LDG.E R15, desc[UR4][R6.64+0xc] ;  /* 0x00000c04060f7981 */ /* 0x000ea8000c1e1900 */
[----:B--2---:R2:W-:Y:S04]  /*0160*/  STG.E desc[UR4][R4.64+0xc], R15 ;  /* 0x00000c0f04007986 */ /* 0x0045e8000c101904 */
[----:B------:R-:W3:Y:S04]  /*0170*/  LDG.E R17, desc[UR4][R6.64+0x10] ;  /* 0x0000100406117981 */ /* 0x000ee8000c1e1900 */
[----:B---3--:R3:W-:Y:S04]  /*0180*/  STG.E desc[UR4][R4.64+0x10], R17 ;  /* 0x0000101104007986 */ /* 0x0087e8000c101904 */
[----:B------:R-:W4:Y:S04]  /*0190*/  LDG.E R19, desc[UR4][R6.64+0x14] ;  /* 0x0000140406137981 */ /* 0x000f28000c1e1900 */
[----:B----4-:R4:W-:Y:S04]  /*01a0*/  STG.E desc[UR4][R4.64+0x14], R19 ;  /* 0x0000141304007986 */ /* 0x0109e8000c101904 */
[----:B------:R-:W5:Y:S04]  /*01b0*/  LDG.E R21, desc[UR4][R6.64+0x18] ;  /* 0x0000180406157981 */ /* 0x000f68000c1e1900 */
[----:B-----5:R4:W-:Y:S04]  /*01c0*/  STG.E desc[UR4][R4.64+0x18], R21 ;  /* 0x0000181504007986 */ /* 0x0209e8000c101904 */
[----:B------:R-:W5:Y:S04]  /*01d0*/  LDG.E R23, desc[UR4][R6.64+0x1c] ;  /* 0x00001c0406177981 */ /* 0x000f68000c1e1900 */
[----:B-----5:R4:W-:Y:S04]  /*01e0*/  STG.E desc[UR4][R4.64+0x1c], R23 ;  /* 0x00001c1704007986 */ /* 0x0209e8000c101904 */
[----:B-1----:R-:W5:Y:S01]  /*01f0*/  LDG.E R13, desc[UR4][R6.64+0x20] ;  /* 0x00002004060d7981 */ /* 0x002f62000c1e1900 */
[----:B0-----:R-:W-:-:S03]  /*0200*/  IMAD.WIDE R8, R3, 0x4, R8 ;  /* 0x0000000403087825 */ /* 0x001fc600078e0208 */
[----:B-----5:R4:W-:Y:S04]  /*0210*/  STG.E desc[UR4][R4.64+0x20], R13 ;  /* 0x0000200d04007986 */ /* 0x0209e8000c101904 */
[----:B--2---:R-:W2:Y:S04]  /*0220*/  LDG.E R15, desc[UR4][R6.64+0x24] ;  /* 0x00002404060f7981 */ /* 0x004ea8000c1e1900 */
[----:B--2---:R4:W-:Y:S04]  /*0230*/  STG.E desc[UR4][R4.64+0x24], R15 ;  /* 0x0000240f04007986 */ /* 0x0049e8000c101904 */
[----:B------:R-:W2:Y:S02]  /*0240*/  LDG.E R9, desc[UR4][R8.64] ;  /* 0x0000000408097981 */ /* 0x000ea4000c1e1900 */
[----:B--2---:R-:W-:-:S05]  /*0250*/  IMAD.WIDE R10, R9, 0x4, R4 ;  /* 0x00000004090a7825 */ /* 0x004fca00078e0204 */
[----:B------:R-:W3:Y:S01]  /*0260*/  LDG.E R0, desc[UR4][R10.64] ;  /* 0x000000040a007981 */ /* 0x000ee2000c1e1900 */
[----:B------:R-:W-:-:S04]  /*0270*/  I2FP.F32.S32 R3, UR6 ;  /* 0x0000000600037c45 */ /* 0x000fc80008201400 */
[----:B------:R-:W0:Y:S01]  /*0280*/  MUFU.RCP R2, R3 ;  /* 0x0000000300027308 */ /* 0x000e220000001000 */
[----:B---3--:R-:W-:-:S05]  /*0290*/  FADD R17, R0, -1 ;  /* 0xbf80000000117421 */ /* 0x008fca0000000000 */
[----:B------:R4:W-:Y:S04]  /*02a0*/  STG.E desc[UR4][R10.64], R17 ;  /* 0x000000110a007986 */ /* 0x0009e8000c101904 */
[----:B------:R-:W2:Y:S01]  /*02b0*/  LDG.E R0, desc[UR4][R4.64] ;  /* 0x0000000404007981 */ /* 0x000ea2000c1e1900 */
[----:B0-----:R-:W-:Y:S01]  /*02c0*/  FFMA R7, -R3, R2, 1 ;  /* 0x3f80000003077423 */ /* 0x001fe20000000102 */
[----:B------:R-:W-:Y:S03]  /*02d0*/  BSSY.RECONVERGENT B0, `(.L_x_9) ;  /* 0x000000a000007945 */ /* 0x000fe60003800200 */
[----:B------:R-:W-:Y:S01]  /*02e0*/  FFMA R7, R2, R7, R2 ;  /* 0x0000000702077223 */ /* 0x000fe20000000002 */
[----:B--2---:R-:W0:Y:S03]  /*02f0*/  FCHK P0, R0, R3 ;  /* 0x0000000300007302 */ /* 0x004e260000000000 */
[----:B------:R-:W-:-:S04]  /*0300*/  FFMA R2, R0, R7, RZ ;  /* 0x0000000700027223 */ /* 0x000fc800000000ff */
[----:B------:R-:W-:-:S04]  /*0310*/  FFMA R6, -R3, R2, R0 ;  /* 0x0000000203067223 */ /* 0x000fc80000000100 */
[----:B------:R-:W-:Y:S01]  /*0320*/  FFMA R7, R7, R6, R2 ;  /* 0x0000000607077223 */ /* 0x000fe20000000002 */
[----:B0---4-:R-:W-:Y:S06]  /*0330*/  @!P0 BRA `(.L_x_10) ;  /* 0x00000000000c8947 */ /* 0x011fec0003800000 */
[----:B------:R-:W-:-:S07]  /*0340*/  MOV R2, 0x360 ;  /* 0x0000036000027802 */ /* 0x000fce0000000f00 */
[----:B------:R-:W-:Y:S05]  /*0350*/  CALL.REL.NOINC `($__internal_0_$__cuda_sm3x_div_rn_noftz_f32_slowpath) ;  /* 0x00000008003c7944 */ /* 0x000fea0003c00000 */
[----:B------:R-:W-:-:S07]  /*0360*/  MOV R7, R9 ;  /* 0x0000000900077202 */ /* 0x000fce0000000f00 */
.L_x_10:
[----:B------:R-:W-:Y:S05]  /*0370*/  BSYNC.RECONVERGENT B0 ;  /* 0x0000000000007941 */ /* 0x000fea0003800200 */
.L_x_9:
[----:B------:R-:W2:Y:S01]  /*0380*/  LDG.E R2, desc[UR4][R4.64+0x4] ;  /* 0x0000040404027981 */ /* 0x000ea2000c1e1900 */
[----:B------:R-:W0:Y:S01]  /*0390*/  MUFU.RCP R0, R3 ;  /* 0x0000000300007308 */ /* 0x000e220000001000 */
[----:B------:R-:W-:Y:S02]  /*03a0*/  BSSY.RECONVERGENT B0, `(.L_x_11) ;  /* 0x000000c000007945 */ /* 0x000fe40003800200 */
[----:B------:R1:W-:Y:S01]  /*03b0*/  STG.E desc[UR4][R4.64], R7 ;  /* 0x0000000704007986 */ /* 0x0003e2000c101904 */
[----:B0-----:R-:W-:-:S04]  /*03c0*/  FFMA R9, -R3, R0, 1 ;  /* 0x3f80000003097423 */ /* 0x001fc80000000100 */
[----:B------:R-:W-:Y:S01]  /*03d0*/  FFMA R0, R0, R9, R0 ;  /* 0x0000000900007223 */ /* 0x000fe20000000000 */
[----:B--2---:R-:W0:Y:S03]  /*03e0*/  FCHK P0, R2, R3 ;  /* 0x0000000302007302 */ /* 0x004e260000000000 */
[----:B------:R-:W-:-:S04]  /*03f0*/  FFMA R9, R0, R2, RZ ;  /* 0x0000000200097223 */ /* 0x000fc800000000ff */
[----:B------:R-:W-:-:S04]  /*0400*/  FFMA R6, -R3, R9, R2 ;  /* 0x0000000903067223 */ /* 0x000fc80000000102 */
[----:B------:R-:W-:Y:S01]  /*0410*/  FFMA R9, R0, R6, R9 ;  /* 0x0000000600097223 */ /* 0x000fe20000000009 */
[----:B01----:R-:W-:Y:S06]  /*0420*/  @!P0 BRA `(.L_x_12) ;  /* 0x00000000000c8947 */ /* 0x003fec0003800000 */
[----:B------:R-:W-:Y:S02]  /*0430*/  MOV R0, R2 ;  /* 0x0000000200007202 */ /* 0x000fe40000000f00 */
[----:B------:R-:W-:-:S07]  /*0440*/  MOV R2, 0x460 ;  /* 0x0000046000027802 */ /* 0x000fce0000000f00 */
[----:B------:R-:W-:Y:S05]  /*0450*/  CALL.REL.NOINC `($__internal_0_$__cuda_sm3x_div_rn_noftz_f32_slowpath) ;  /* 0x0000000400fc7944 */ /* 0x000fea0003c00000 */
.L_x_12:
[----:B------:R-:W-:Y:S05]  /*0460*/  BSYNC.RECONVERGENT B0 ;  /* 0x0000000000007941 */ /* 0x000fea0003800200 */
.L_x_11:
        /* <DEDUP_REMOVED lines=11> */
[----:B------:R-:W-:Y:S01]  /*0520*/  IMAD.MOV.U32 R0, RZ, RZ, R2 ;  /* 0x000000ffff007224 */ /* 0x000fe200078e0002 */
[----:B------:R-:W-:-:S07]  /*0530*/  MOV R2, 0x550 ;  /* 0x0000055000027802 */ /* 0x000fce0000000f00 */
[----:B------:R-:W-:Y:S05]  /*0540*/  CALL.REL.NOINC `($__internal_0_$__cuda_sm3x_div_rn_noftz_f32_slowpath) ;  /* 0x0000000400c07944 */ /* 0x000fea0003c00000 */
[----:B------:R-:W-:-:S07]  /*0550*/  MOV R7, R9 ;  /* 0x0000000900077202 */ /* 0x000fce0000000f00 */
.L_x_14:
[----:B------:R-:W-:Y:S05]  /*0560*/  BSYNC.RECONVERGENT B0 ;  /* 0x0000000000007941 */ /* 0x000fea0003800200 */
.L_x_13:
        /* <DEDUP_REMOVED lines=14> */
.L_x_16:
[----:B------:R-:W-:Y:S05]  /*0650*/  BSYNC.RECONVERGENT B0 ;  /* 0x0000000000007941 */ /* 0x000fea0003800200 */
.L_x_15:
        /* <DEDUP_REMOVED lines=15> */
.L_x_18:
[----:B------:R-:W-:Y:S05]  /*0750*/  BSYNC.RECONVERGENT B0 ;  /* 0x0000000000007941 */ /* 0x000fea0003800200 */
.L_x_17:
        /* <DEDUP_REMOVED lines=14> */
.L_x_20:
[----:B------:R-:W-:Y:S05]  /*0840*/  BSYNC.RECONVERGENT B0 ;  /* 0x0000000000007941 */ /* 0x000fea0003800200 */
.L_x_19:
        /* <DEDUP_REMOVED lines=15> */
.L_x_22:
[----:B------:R-:W-:Y:S05]  /*0940*/  BSYNC.RECONVERGENT B0 ;  /* 0x0000000000007941 */ /* 0x000fea0003800200 */
.L_x_21:
        /* <DEDUP_REMOVED lines=14> */
.L_x_24:
[----:B------:R-:W-:Y:S05]  /*0a30*/  BSYNC.RECONVERGENT B0 ;  /* 0x0000000000007941 */ /* 0x000fea0003800200 */
.L_x_23:
        /* <DEDUP_REMOVED lines=15> */
.L_x_26:
[----:B------:R-:W-:Y:S05]  /*0b30*/  BSYNC.RECONVERGENT B0 ;  /* 0x0000000000007941 */ /* 0x000fea0003800200 */
.L_x_25:
        /* <DEDUP_REMOVED lines=14> */
.L_x_28:
[----:B------:R-:W-:Y:S05]  /*0c20*/  BSYNC.RECONVERGENT B0 ;  /* 0x0000000000007941 */ /* 0x000fea0003800200 */
.L_x_27:
[----:B------:R-:W-:Y:S01]  /*0c30*/  STG.E desc[UR4][R4.64+0x24], R9 ;  /* 0x0000240904007986 */ /* 0x000fe2000c101904 */
[----:B------:R-:W-:Y:S05]  /*0c40*/  EXIT ;  /* 0x000000000000794d */ /* 0x000fea0003800000 */
        .weak           $__internal_0_$__cuda_sm3x_div_rn_noftz_f32_slowpath
        .type           $__internal_0_$__cuda_sm3x_div_rn_noftz_f32_slowpath,@function
        .size           $__internal_0_$__cuda_sm3x_div_rn_noftz_f32_slowpath,(.L_x_116 - $__internal_0_$__cuda_sm3x_div_rn_noftz_f32_slowpath)
$__internal_0_$__cuda_sm3x_div_rn_noftz_f32_slowpath:
[----:B------:R-:W-:Y:S01]  /*0c50*/  SHF.R.U32.HI R7, RZ, 0x17, R3 ;  /* 0x00000017ff077819 */ /* 0x000fe20000011603 */
[----:B------:R-:W-:Y:S01]  /*0c60*/  BSSY.RECONVERGENT B1, `(.L_x_29) ;  /* 0x0000063000017945 */ /* 0x000fe20003800200 */
[----:B------:R-:W-:Y:S02]  /*0c70*/  SHF.R.U32.HI R6, RZ, 0x17, R0 ;  /* 0x00000017ff067819 */ /* 0x000fe40000011600 */
[----:B------:R-:W-:Y:S02]  /*0c80*/  LOP3.LUT R12, R7, 0xff, RZ, 0xc0, !PT ;  /* 0x000000ff070c7812 */ /* 0x000fe400078ec0ff */
[----:B------:R-:W-:Y:S02]  /*0c90*/  LOP3.LUT R10, R6, 0xff, RZ, 0xc0, !PT ;  /* 0x000000ff060a7812 */ /* 0x000fe400078ec0ff */
[----:B------:R-:W-:Y:S01]  /*0ca0*/  MOV R7, R3 ;  /* 0x0000000300077202 */ /* 0x000fe20000000f00 */
[----:B------:R-:W-:Y:S01]  /*0cb0*/  VIADD R9, R12, 0xffffffff ;  /* 0xffffffff0c097836 */ /* 0x000fe20000000000 */
[----:B------:R-:W-:-:S04]  /*0cc0*/  IADD3 R8, PT, PT, R10, -0x1, RZ ;  /* 0xffffffff0a087810 */ /* 0x000fc80007ffe0ff */
[----:B------:R-:W-:-:S04]  /*0cd0*/  ISETP.GT.U32.AND P0, PT, R9, 0xfd, PT ;  /* 0x000000fd0900780c */ /* 0x000fc80003f04070 */
[----:B------:R-:W-:-:S13]  /*0ce0*/  ISETP.GT.U32.OR P0, PT, R8, 0xfd, P0 ;  /* 0x000000fd0800780c */ /* 0x000fda0000704470 */
[----:B------:R-:W-:Y:S01]  /*0cf0*/  @!P0 IMAD.MOV.U32 R6, RZ, RZ, RZ ;  /* 0x000000ffff068224 */ /* 0x000fe200078e00ff */
[----:B------:R-:W-:Y:S06]  /*0d00*/  @!P0 BRA `(.L_x_30) ;  /* 0x00000000005c8947 */ /* 0x000fec0003800000 */
[----:B------:R-:W-:Y:S02]  /*0d10*/  FSETP.GTU.FTZ.AND P0, PT, |R0|, +INF , PT ;  /* 0x7f8000000000780b */ /* 0x000fe40003f1c200 */
[----:B------:R-:W-:-:S04]  /*0d20*/  FSETP.GTU.FTZ.AND P1, PT, |R3|, +INF , PT ;  /* 0x7f8000000300780b */ /* 0x000fc80003f3c200 */
[----:B------:R-:W-:-:S13]  /*0d30*/  PLOP3.LUT P0, PT, P0, P1, PT, 0xf8, 0x8f ;  /* 0x00000000008f781c */ /* 0x000fda0000703f70 */
[----:B------:R-:W-:Y:S05]  /*0d40*/  @P0 BRA `(.L_x_31) ;  /* 0x00000004004c0947 */ /* 0x000fea0003800000 */
[----:B------:R-:W-:-:S13]  /*0d50*/  LOP3.LUT P0, RZ, R7, 0x7fffffff, R0, 0xc8, !PT ;  /* 0x7fffffff07ff7812 */ /* 0x000fda000780c800 */
[----:B------:R-:W-:Y:S05]  /*0d60*/  @!P0 BRA `(.L_x_32) ;  /* 0x00000004003c8947 */ /* 0x000fea0003800000 */
[C---:B------:R-:W-:Y:S02]  /*0d70*/  FSETP.NEU.FTZ.AND P2, PT, |R0|.reuse, +INF , PT ;  /* 0x7f8000000000780b */ /* 0x040fe40003f5d200 */
[----:B------:R-:W-:Y:S02]  /*0d80*/  FSETP.NEU.FTZ.AND P1, PT, |R3|, +INF , PT ;  /* 0x7f8000000300780b */ /* 0x000fe40003f3d200 */
[----:B------:R-:W-:-:S11]  /*0d90*/  FSETP.NEU.FTZ.AND P0, PT, |R0|, +INF , PT ;  /* 0x7f8000000000780b */ /* 0x000fd60003f1d200 */
[----:B------:R-:W-:Y:S05]  /*0da0*/  @!P1 BRA !P2, `(.L_x_32) ;  /* 0x00000004002c9947 */ /* 0x000fea0005000000 */
[----:B------:R-:W-:-:S04]  /*0db0*/  LOP3.LUT P2, RZ, R0, 0x7fffffff, RZ, 0xc0, !PT ;  /* 0x7fffffff00ff7812 */ /* 0x000fc8000784c0ff */
[----:B------:R-:W-:-:S13]  /*0dc0*/  PLOP3.LUT P1, PT, P1, P2, PT, 0x2f, 0xf2 ;  /* 0x0000000000f2781c */ /* 0x000fda0000f24577 */
[----:B------:R-:W-:Y:S05]  /*0dd0*/  @P1 BRA `(.L_x_33) ;  /* 0x0000000400181947 */ /* 0x000fea0003800000 */
[----:B------:R-:W-:-:S04]  /*0de0*/  LOP3.LUT P1, RZ, R7, 0x7fffffff, RZ, 0xc0, !PT ;  /* 0x7fffffff07ff7812 */ /* 0x000fc8000782c0ff */
[----:B------:R-:W-:-:S13]  /*0df0*/  PLOP3.LUT P0, PT, P0, P1, PT, 0x2f, 0xf2 ;  /* 0x0000000000f2781c */ /* 0x000fda0000702577 */
[----:B------:R-:W-:Y:S05]  /*0e00*/  @P0 BRA `(.L_x_34) ;  /* 0x0000000400000947 */ /* 0x000fea0003800000 */
[----:B------:R-:W-:Y:S02]  /*0e10*/  ISETP.GE.AND P0, PT, R8, RZ, PT ;  /* 0x000000ff0800720c */ /* 0x000fe40003f06270 */
[----:B------:R-:W-:-:S11]  /*0e20*/  ISETP.GE.AND P1, PT, R9, RZ, PT ;  /* 0x000000ff0900720c */ /* 0x000fd60003f26270 */
[----:B------:R-:W-:Y:S01]  /*0e30*/  @P0 MOV R6, RZ ;  /* 0x000000ff00060202 */ /* 0x000fe20000000f00 */
[----:B------:R-:W-:Y:S01]  /*0e40*/  @!P0 FFMA R0, R0, 1.84467440737095516160e+19, RZ ;  /* 0x5f80000000008823 */ /* 0x000fe200000000ff */
[----:B------:R-:W-:Y:S01]  /*0e50*/  @!P0 MOV R6, 0xffffffc0 ;  /* 0xffffffc000068802 */ /* 0x000fe20000000f00 */
[----:B------:R-:W-:-:S04]  /*0e60*/  @!P1 FFMA R7, R3, 1.84467440737095516160e+19, RZ ;  /* 0x5f80000003079823 */ /* 0x000fc800000000ff */
[----:B------:R-:W-:-:S07]  /*0e70*/  @!P1 VIADD R6, R6, 0x40 ;  /* 0x0000004006069836 */ /* 0x000fce0000000000 */
.L_x_30:
[----:B------:R-:W-:Y:S01]  /*0e80*/  LEA R8, R12, 0xc0800000, 0x17 ;  /* 0xc08000000c087811 */ /* 0x000fe200078eb8ff */
[----:B------:R-:W-:Y:S03]  /*0e90*/  BSSY.RECONVERGENT B2, `(.L_x_35) ;  /* 0x0000036000027945 */ /* 0x000fe60003800200 */
[----:B------:R-:W-:Y:S02]  /*0ea0*/  IADD3 R8, PT, PT, -R8, R7, RZ ;  /* 0x0000000708087210 */ /* 0x000fe40007ffe1ff */
[----:B------:R-:W-:Y:S02]  /*0eb0*/  IADD3 R7, PT, PT, R10, -0x7f, RZ ;  /* 0xffffff810a077810 */ /* 0x000fe40007ffe0ff */
[----:B------:R-:W0:Y:S01]  /*0ec0*/  MUFU.RCP R9, R8 ;  /* 0x0000000800097308 */ /* 0x000e220000001000 */
[----:B------:R-:W-:Y:S02]  /*0ed0*/  FADD.FTZ R11, -R8, -RZ ;  /* 0x800000ff080b7221 */ /* 0x000fe40000010100 */
[----:B------:R-:W-:-:S02]  /*0ee0*/  IMAD R0, R7, -0x800000, R0 ;  /* 0xff80000007007824 */ /* 0x000fc400078e0200 */
[----:B0-----:R-:W-:-:S04]  /*0ef0*/  FFMA R10, R9, R11, 1 ;  /* 0x3f800000090a7423 */ /* 0x001fc8000000000b */
[----:B------:R-:W-:-:S04]  /*0f00*/  FFMA R14, R9, R10, R9 ;  /* 0x0000000a090e7223 */ /* 0x000fc80000000009 */
[----:B------:R-:W-:-:S04]  /*0f10*/  FFMA R9, R0, R14, RZ ;  /* 0x0000000e00097223 */ /* 0x000fc800000000ff */
[----:B------:R-:W-:-:S04]  /*0f20*/  FFMA R10, R11, R9, R0 ;  /* 0x000000090b0a7223 */ /* 0x000fc80000000000 */
[----:B------:R-:W-:Y:S01]  /*0f30*/  FFMA R13, R14, R10, R9 ;  /* 0x0000000a0e0d7223 */ /* 0x000fe20000000009 */
[----:B------:R-:W-:-:S03]  /*0f40*/  IADD3 R9, PT, PT, R7, 0x7f, -R12 ;  /* 0x0000007f07097810 */ /* 0x000fc60007ffe80c */
[----:B------:R-:W-:Y:S02]  /*0f50*/  FFMA R10, R11, R13, R0 ;  /* 0x0000000d0b0a7223 */ /* 0x000fe40000000000 */
[----:B------:R-:W-:Y:S02]  /*0f60*/  IMAD.IADD R9, R9, 0x1, R6 ;  /* 0x0000000109097824 */ /* 0x000fe400078e0206 */
[----:B------:R-:W-:-:S05]  /*0f70*/  FFMA R0, R14, R10, R13 ;  /* 0x0000000a0e007223 */ /* 0x000fca000000000d */
[----:B------:R-:W-:-:S04]  /*0f80*/  SHF.R.U32.HI R7, RZ, 0x17, R0 ;  /* 0x00000017ff077819 */ /* 0x000fc80000011600 */
[----:B------:R-:W-:-:S04]  /*0f90*/  LOP3.LUT R7, R7, 0xff, RZ, 0xc0, !PT ;  /* 0x000000ff07077812 */ /* 0x000fc800078ec0ff */
[----:B------:R-:W-:-:S04]  /*0fa0*/  IADD3 R11, PT, PT, R7, R9, RZ ;  /* 0x00000009070b7210 */ /* 0x000fc80007ffe0ff */
[----:B------:R-:W-:-:S04]  /*0fb0*/  IADD3 R6, PT, PT, R11, -0x1, RZ ;  /* 0xffffffff0b067810 */ /* 0x000fc80007ffe0ff */
[----:B------:R-:W-:-:S13]  /*0fc0*/  ISETP.GE.U32.AND P0, PT, R6, 0xfe, PT ;  /* 0x000000fe0600780c */ /* 0x000fda0003f06070 */
[----:B------:R-:W-:Y:S05]  /*0fd0*/  @!P0 BRA `(.L_x_36) ;  /* 0x0000000000808947 */ /* 0x000fea0003800000 */
[----:B------:R-:W-:-:S13]  /*0fe0*/  ISETP.GT.AND P0, PT, R11, 0xfe, PT ;  /* 0x000000fe0b00780c */ /* 0x000fda0003f04270 */
[----:B------:R-:W-:Y:S05]  /*0ff0*/  @P0 BRA `(.L_x_37) ;  /* 0x00000000006c0947 */ /* 0x000fea0003800000 */
[----:B------:R-:W-:-:S13]  /*1000*/  ISETP.GE.AND P0, PT, R11, 0x1, PT ;  /* 0x000000010b00780c */ /* 0x000fda0003f06270 */
[----:B------:R-:W-:Y:S05]  /*1010*/  @P0 BRA `(.L_x_38) ;  /* 0x0000000000740947 */ /* 0x000fea0003800000 */
[----:B------:R-:W-:Y:S02]  /*1020*/  ISETP.GE.AND P0, PT, R11, -0x18, PT ;  /* 0xffffffe80b00780c */ /* 0x000fe40003f06270 */
[----:B------:R-:W-:-:S11]  /*1030*/  LOP3.LUT R0, R0, 0x80000000, RZ, 0xc0, !PT ;  /* 0x8000000000007812 */ /* 0x000fd600078ec0ff */
[----:B------:R-:W-:Y:S05]  /*1040*/  @!P0 BRA `(.L_x_38) ;  /* 0x0000000000688947 */ /* 0x000fea0003800000 */
[CCC-:B------:R-:W-:Y:S01]  /*1050*/  FFMA.RZ R6, R14.reuse, R10.reuse, R13.reuse ;  /* 0x0000000a0e067223 */ /* 0x1c0fe2000000c00d */
[C---:B------:R-:W-:Y:S02]  /*1060*/  VIADD R9, R11.reuse, 0x20 ;  /* 0x000000200b097836 */ /* 0x040fe40000000000 */
[-CC-:B------:R-:W-:Y:S01]  /*1070*/  FFMA.RM R7, R14, R10.reuse, R13.reuse ;  /* 0x0000000a0e077223 */ /* 0x180fe2000000400d */
[C---:B------:R-:W-:Y:S02]  /*1080*/  ISETP.NE.AND P2, PT, R11.reuse, RZ, PT ;  /* 0x000000ff0b00720c */ /* 0x040fe40003f45270 */
[----:B------:R-:W-:Y:S01]  /*1090*/  LOP3.LUT R8, R6, 0x7fffff, RZ, 0xc0, !PT ;  /* 0x007fffff06087812 */ /* 0x000fe200078ec0ff */
[----:B------:R-:W-:Y:S01]  /*10a0*/  FFMA.RP R6, R14, R10, R13 ;  /* 0x0000000a0e067223 */ /* 0x000fe2000000800d */
[----:B------:R-:W-:Y:S02]  /*10b0*/  ISETP.NE.AND P1, PT, R11, RZ, PT ;  /* 0x000000ff0b00720c */ /* 0x000fe40003f25270 */
[----:B------:R-:W-:-:S02]  /*10c0*/  LOP3.LUT R8, R8, 0x800000, RZ, 0xfc, !PT ;  /* 0x0080000008087812 */ /* 0x000fc400078efcff */
[----:B------:R-:W-:Y:S02]  /*10d0*/  IADD3 R10, PT, PT, -R11, RZ, RZ ;  /* 0x000000ff0b0a7210 */ /* 0x000fe40007ffe1ff */
[----:B------:R-:W-:Y:S02]  /*10e0*/  SHF.L.U32 R9, R8, R9, RZ ;  /* 0x0000000908097219 */ /* 0x000fe400000006ff */
[----:B------:R-:W-:Y:S02]  /*10f0*/  FSETP.NEU.FTZ.AND P0, PT, R6, R7, PT ;  /* 0x000000070600720b */ /* 0x000fe40003f1d000 */
[----:B------:R-:W-:Y:S02]  /*1100*/  SEL R7, R10, RZ, P2 ;  /* 0x000000ff0a077207 */ /* 0x000fe40001000000 */
[----:B------:R-:W-:Y:S02]  /*1110*/  ISETP.NE.AND P1, PT, R9, RZ, P1 ;  /* 0x000000ff0900720c */ /* 0x000fe40000f25270 */
[----:B------:R-:W-:-:S02]  /*1120*/  SHF.R.U32.HI R7, RZ, R7, R8 ;  /* 0x00000007ff077219 */ /* 0x000fc40000011608 */
[----:B------:R-:W-:Y:S02]  /*1130*/  PLOP3.LUT P0, PT, P0, P1, PT, 0xf8, 0x8f ;  /* 0x00000000008f781c */ /* 0x000fe40000703f70 */
[----:B------:R-:W-:Y:S02]  /*1140*/  SHF.R.U32.HI R9, RZ, 0x1, R7 ;  /* 0x00000001ff097819 */ /* 0x000fe40000011607 */
[----:B------:R-:W-:-:S04]  /*1150*/  SEL R6, RZ, 0x1, !P0 ;  /* 0x00000001ff067807 */ /* 0x000fc80004000000 */
[----:B------:R-:W-:-:S04]  /*1160*/  LOP3.LUT R6, R6, 0x1, R9, 0xf8, !PT ;  /* 0x0000000106067812 */ /* 0x000fc800078ef809 */
[----:B------:R-:W-:-:S04]  /*1170*/  LOP3.LUT R6, R6, R7, RZ, 0xc0, !PT ;  /* 0x0000000706067212 */ /* 0x000fc800078ec0ff */
[----:B------:R-:W-:-:S04]  /*1180*/  IADD3 R9, PT, PT, R9, R6, RZ ;  /* 0x0000000609097210 */ /* 0x000fc80007ffe0ff */
[----:B------:R-:W-:Y:S01]  /*1190*/  LOP3.LUT R0, R9, R0, RZ, 0xfc, !PT ;  /* 0x0000000009007212 */ /* 0x000fe200078efcff */
[----:B------:R-:W-:Y:S06]  /*11a0*/  BRA `(.L_x_38) ;  /* 0x0000000000107947 */ /* 0x000fec0003800000 */
.L_x_37:
[----:B------:R-:W-:-:S04]  /*11b0*/  LOP3.LUT R0, R0, 0x80000000, RZ, 0xc0, !PT ;  /* 0x8000000000007812 */ /* 0x000fc800078ec0ff */
[----:B------:R-:W-:Y:S01]  /*11c0*/  LOP3.LUT R0, R0, 0x7f800000, RZ, 0xfc, !PT ;  /* 0x7f80000000007812 */ /* 0x000fe200078efcff */
[----:B------:R-:W-:Y:S06]  /*11d0*/  BRA `(.L_x_38) ;  /* 0x0000000000047947 */ /* 0x000fec0003800000 */
.L_x_36:
[----:B------:R-:W-:-:S07]  /*11e0*/  IMAD R0, R9, 0x800000, R0 ;  /* 0x0080000009007824 */ /* 0x000fce00078e0200 */
.L_x_38:
[----:B------:R-:W-:Y:S05]  /*11f0*/  BSYNC.RECONVERGENT B2 ;  /* 0x0000000000027941 */ /* 0x000fea0003800200 */
.L_x_35:
[----:B------:R-:W-:Y:S05]  /*1200*/  BRA `(.L_x_39) ;  /* 0x0000000000207947 */ /* 0x000fea0003800000 */
.L_x_34:
[----:B------:R-:W-:-:S04]  /*1210*/  LOP3.LUT R0, R7, 0x80000000, R0, 0x48, !PT ;  /* 0x8000000007007812 */ /* 0x000fc800078e4800 */
[----:B------:R-:W-:Y:S01]  /*1220*/  LOP3.LUT R0, R0, 0x7f800000, RZ, 0xfc, !PT ;  /* 0x7f80000000007812 */ /* 0x000fe200078efcff */
[----:B------:R-:W-:Y:S06]  /*1230*/  BRA `(.L_x_39) ;  /* 0x0000000000147947 */ /* 0x000fec0003800000 */
.L_x_33:
[----:B------:R-:W-:Y:S01]  /*1240*/  LOP3.LUT R0, R7, 0x80000000, R0, 0x48, !PT ;  /* 0x8000000007007812 */ /* 0x000fe200078e4800 */
[----:B------:R-:W-:Y:S06]  /*1250*/  BRA `(.L_x_39) ;  /* 0x00000000000c7947 */ /* 0x000fec0003800000 */
.L_x_32:
[----:B------:R-:W0:Y:S01]  /*1260*/  MUFU.RSQ R0, -QNAN ;  /* 0xffc0000000007908 */ /* 0x000e220000001400 */
[----:B------:R-:W-:Y:S05]  /*1270*/  BRA `(.L_x_39) ;  /* 0x0000000000047947 */ /* 0x000fea0003800000 */
.L_x_31:
[----:B------:R-:W-:-:S07]  /*1280*/  FADD.FTZ R0, R0, R3 ;  /* 0x0000000300007221 */ /* 0x000fce0000010000 */
.L_x_39:
[----:B------:R-:W-:Y:S05]  /*1290*/  BSYNC.RECONVERGENT B1 ;  /* 0x0000000000017941 */ /* 0x000fea0003800200 */
.L_x_29:
[----:B------:R-:W-:Y:S01]  /*12a0*/  HFMA2 R7, -RZ, RZ, 0, 0 ;  /* 0x00000000ff077431 */ /* 0x000fe200000001ff */
[----:B------:R-:W-:Y:S02]  /*12b0*/  MOV R6, R2 ;  /* 0x0000000200067202 */ /* 0x000fe40000000f00 */
[----:B0-----:R-:W-:Y:S02]  /*12c0*/  MOV R9, R0 ;  /* 0x0000000000097202 */ /* 0x001fe40000000f00 */
[----:B------:R-:W-:Y:S05]  /*12d0*/  RET.REL.NODEC R6 `(_Z31compute_output_gradients_kernelPfPKfPKii) ;  /* 0xffffffec06487950 */ /* 0x000fea0003c3ffff */
.L_x_40:
        /* <DEDUP_REMOVED lines=10> */
.L_x_116:


//--------------------- .text._Z16zero_grad_kernelPfi --------------------------
	.section	.text._Z16zero_grad_kernelPfi,"ax",@progbits
	.align	128
        .global         _Z16zero_grad_kernelPfi
        .type           _Z16zero_grad_kernelPfi,@function
        .size           _Z16zero_grad_kernelPfi,(.L_x_122 - _Z16zero_grad_kernelPfi)
        .other          _Z16zero_grad_kernelPfi,@"STO_CUDA_ENTRY STV_DEFAULT"
_Z16zero_grad_kernelPfi:
.text._Z16zero_grad_kernelPfi:
        /* <DEDUP_REMOVED lines=10> */
[----:B0-----:R-:W-:-:S05]  /*00a0*/  IMAD.WIDE R2, R5, 0x4, R2 ;  /* 0x0000000405027825 */ /* 0x001fca00078e0202 */
[----:B-1----:R-:W-:Y:S01]  /*00b0*/  STG.E desc[UR4][R2.64], RZ ;  /* 0x000000ff02007986 */ /* 0x002fe2000c101904 */
[----:B------:R-:W-:Y:S05]  /*00c0*/  EXIT ;  /* 0x000000000000794d */ /* 0x000fea0003800000 */
.L_x_41:
        /* <DEDUP_REMOVED lines=11> */
.L_x_122:


//--------------------- .text._Z14softmax_kernelPfii --------------------------
	.section	.text._Z14softmax_kernelPfii,"ax",@progbits
	.align	128
        .global         _Z14softmax_kernelPfii
        .type           _Z14softmax_kernelPfii,@function
        .size           _Z14softmax_kernelPfii,(.L_x_117 - _Z14softmax_kernelPfii)
        .other          _Z14softmax_kernelPfii,@"STO_CUDA_ENTRY STV_DEFAULT"
_Z14softmax_kernelPfii:
.text._Z14softmax_kernelPfii:
[----:B------:R-:W-:Y:S08]  /*0000*/  LDC R1, c[0x0][0x37c] ;  /* 0x0000df00ff017b82 */ /* 0x000ff00000000800 */
[----:B------:R-:W0:Y:S08]  /*0010*/  S2UR UR4, SR_CTAID.X ;  /* 0x00000000000479c3 */ /* 0x000e300000002500 */
[----:B------:R-:W0:Y:S02]  /*0020*/  LDC R0, c[0x0][0x388] ;  /* 0x0000e200ff007b82 */ /* 0x000e240000000800 */
[----:B0-----:R-:W-:-:S13]  /*0030*/  ISETP.LE.AND P0, PT, R0, UR4, PT ;  /* 0x0000000400007c0c */ /* 0x001fda000bf03270 */
[----:B------:R-:W-:Y:S05]  /*0040*/  @P0 EXIT ;  /* 0x000000000000094d */ /* 0x000fea0003800000 */
[----:B------:R-:W0:Y:S01]  /*0050*/  LDC R3, c[0x0][0x38c] ;  /* 0x0000e300ff037b82 */ /* 0x000e220000000800 */
[----:B------:R-:W1:Y:S07]  /*0060*/  LDCU.64 UR8, c[0x0][0x358] ;  /* 0x00006b00ff0877ac */ /* 0x000e6e0008000a00 */
[----:B------:R-:W2:Y:S01]  /*0070*/  LDC.64 R6, c[0x0][0x380] ;  /* 0x0000e000ff067b82 */ /* 0x000ea20000000a00 */
[----:B0-----:R-:W-:-:S04]  /*0080*/  IMAD R2, R3, UR4, RZ ;  /* 0x0000000403027c24 */ /* 0x001fc8000f8e02ff */
[----:B--2---:R-:W-:-:S05]  /*0090*/  IMAD.WIDE R4, R2, 0x4, R6 ;  /* 0x0000000402047825 */ /* 0x004fca00078e0206 */
[----:B-1----:R0:W5:Y:S01]  /*00a0*/  LDG.E R0, desc[UR8][R4.64] ;  /* 0x0000000804007981 */ /* 0x002162000c1e1900 */
[----:B------:R-:W-:-:S13]  /*00b0*/  ISETP.GE.AND P0, PT, R3, 0x2, PT ;  /* 0x000000020300780c */ /* 0x000fda0003f06270 */
[----:B0-----:R-:W-:Y:S05]  /*00c0*/  @!P0 BRA `(.L_x_42) ;  /* 0x0000000400a88947 */ /* 0x001fea0003800000 */
[C---:B------:R-:W-:Y:S01]  /*00d0*/  IADD3 R4, PT, PT, R3.reuse, -0x2, RZ ;  /* 0xfffffffe03047810 */ /* 0x040fe20007ffe0ff */
[----:B------:R-:W-:Y:S01]  /*00e0*/  UMOV UR4, 0x1 ;  /* 0x0000000100047882 */ /* 0x000fe20000000000 */
[----:B------:R-:W-:Y:S02]  /*00f0*/  IADD3 R3, PT, PT, R3, -0x1, RZ ;  /* 0xffffffff03037810 */ /* 0x000fe40007ffe0ff */
[----:B------:R-:W-:Y:S02]  /*0100*/  ISETP.GE.U32.AND P0, PT, R4, 0xf, PT ;  /* 0x0000000f0400780c */ /* 0x000fe40003f06070 */
[----:B------:R-:W-:-:S11]  /*0110*/  LOP3.LUT R19, R3, 0xf, RZ, 0xc0, !PT ;  /* 0x0000000f03137812 */ /* 0x000fd600078ec0ff */
[----:B------:R-:W-:Y:S05]  /*0120*/  @!P0 BRA `(.L_x_43) ;  /* 0x00000000009c8947 */ /* 0x000fea0003800000 */
[----:B------:R-:W-:Y:S01]  /*0130*/  IADD3 R5, PT, PT, R2, 0x1, RZ ;  /* 0x0000000102057810 */ /* 0x000fe20007ffe0ff */
[----:B------:R-:W-:-:S04]  /*0140*/  UMOV UR4, URZ ;  /* 0x000000ff00047c82 */ /* 0x000fc80008000000 */
[----:B------:R-:W-:Y:S01]  /*0150*/  IMAD.WIDE.U32 R4, R5, 0x4, R6 ;  /* 0x0000000405047825 */ /* 0x000fe200078e0006 */
[----:B------:R-:W-:Y:S02]  /*0160*/  LOP3.LUT R6, R3, 0xfffffff0, RZ, 0xc0, !PT ;  /* 0xfffffff003067812 */ /* 0x000fe400078ec0ff */
[----:B------:R-:W-:Y:S02]  /*0170*/  IADD3 R12, P0, PT, R4, 0x20, RZ ;  /* 0x00000020040c7810 */ /* 0x000fe40007f1e0ff */
[----:B------:R-:W-:Y:S02]  /*0180*/  IADD3 R6, PT, PT, -R6, RZ, RZ ;  /* 0x000000ff06067210 */ /* 0x000fe40007ffe1ff */
[----:B------:R-:W-:-:S09]  /*0190*/  IADD3.X R5, PT, PT, RZ, R5, RZ, P0, !PT ;  /* 0x00000005ff057210 */ /* 0x000fd200007fe4ff */
.L_x_44:
[----:B------:R-:W-:-:S05]  /*01a0*/  MOV R4, R12 ;  /* 0x0000000c00047202 */ /* 0x000fca0000000f00 */
[----:B------:R-:W2:Y:S04]  /*01b0*/  LDG.E R11, desc[UR8][R4.64+-0x20] ;  /* 0xffffe008040b7981 */ /* 0x000ea8000c1e1900 */
[----:B------:R-:W2:Y:S04]  /*01c0*/  LDG.E R12, desc[UR8][R4.64+-0x1c] ;  /* 0xffffe408040c7981 */ /* 0x000ea8000c1e1900 */
[----:B------:R-:W3:Y:S04]  /*01d0*/  LDG.E R14, desc[UR8][R4.64+-0x18] ;  /* 0xffffe808040e7981 */ /* 0x000ee8000c1e1900 */
[----:B------:R-:W3:Y:S04]  /*01e0*/  LDG.E R13, desc[UR8][R4.64+-0x14] ;  /* 0xffffec08040d7981 */ /* 0x000ee8000c1e1900 */
[----:B------:R-:W4:Y:S04]  /*01f0*/  LDG.E R16, desc[UR8][R4.64+-0x10] ;  /* 0xfffff00804107981 */ /* 0x000f28000c1e1900 */
        /* <DEDUP_REMOVED lines=10> */
[----:B------:R0:W4:Y:S01]  /*02a0*/  LDG.E R7, desc[UR8][R4.64+0x1c] ;  /* 0x00001c0804077981 */ /* 0x000122000c1e1900 */
[----:B------:R-:W-:Y:S01]  /*02b0*/  IADD3 R6, PT, PT, R6, 0x10, RZ ;  /* 0x0000001006067810 */ /* 0x000fe20007ffe0ff */
[----:B------:R-:W-:-:S03]  /*02c0*/  UIADD3 UR4, UPT, UPT, UR4, 0x10, URZ ;  /* 0x0000001004047890 */ /* 0x000fc6000fffe0ff */
[----:B------:R-:W-:Y:S02]  /*02d0*/  ISETP.NE.AND P0, PT, R6, RZ, PT ;  /* 0x000000ff0600720c */ /* 0x000fe40003f05270 */
[----:B--2--5:R-:W-:Y:S02]  /*02e0*/  FMNMX3 R11, R0, R11, R12, !PT ;  /* 0x0000000b000b7276 */ /* 0x024fe4000780000c */
[----:B------:R-:W-:-:S04]  /*02f0*/  IADD3 R12, P1, PT, R4, 0x40, RZ ;  /* 0x00000040040c7810 */ /* 0x000fc80007f3e0ff */
[----:B0-----:R-:W-:Y:S02]  /*0300*/  IADD3.X R5, PT, PT, RZ, R5, RZ, P1, !PT ;  /* 0x00000005ff057210 */ /* 0x001fe40000ffe4ff */
[----:B---3--:R-:W-:-:S04]  /*0310*/  FMNMX3 R11, R11, R14, R13, !PT ;  /* 0x0000000e0b0b7276 */ /* 0x008fc8000780000d */
[----:B----4-:R-:W-:-:S04]  /*0320*/  FMNMX3 R11, R11, R16, R15, !PT ;  /* 0x000000100b0b7276 */ /* 0x010fc8000780000f */
[----:B------:R-:W-:-:S04]  /*0330*/  FMNMX3 R11, R11, R18, R17, !PT ;  /* 0x000000120b0b7276 */ /* 0x000fc80007800011 */
[----:B------:R-:W-:-:S04]  /*0340*/  FMNMX3 R11, R11, R20, R21, !PT ;  /* 0x000000140b0b7276 */ /* 0x000fc80007800015 */
[----:B------:R-:W-:-:S04]  /*0350*/  FMNMX3 R11, R11, R22, R23, !PT ;  /* 0x000000160b0b7276 */ /* 0x000fc80007800017 */
[----:B------:R-:W-:-:S04]  /*0360*/  FMNMX3 R9, R11, R9, R10, !PT ;  /* 0x000000090b097276 */ /* 0x000fc8000780000a */
[----:B------:R-:W-:Y:S01]  /*0370*/  FMNMX3 R0, R9, R8, R7, !PT ;  /* 0x0000000809007276 */ /* 0x000fe20007800007 */
[----:B------:R-:W-:Y:S06]  /*0380*/  @P0 BRA `(.L_x_44) ;  /* 0xfffffffc00840947 */ /* 0x000fec000383ffff */
[----:B------:R-:W-:-:S12]  /*0390*/  UIADD3 UR4, UPT, UPT, UR4, 0x1, URZ ;  /* 0x0000000104047890 */ /* 0x000fd8000fffe0ff */
.L_x_43:
[----:B------:R-:W-:-:S13]  /*03a0*/  ISETP.NE.AND P0, PT, R19, RZ, PT ;  /* 0x000000ff1300720c */ /* 0x000fda0003f05270 */
[----:B------:R-:W-:Y:S05]  /*03b0*/  @!P0 BRA `(.L_x_42) ;  /* 0x0000000000ec8947 */ /* 0x000fea0003800000 */
[----:B------:R-:W-:Y:S02]  /*03c0*/  ISETP.GE.U32.AND P0, PT, R19, 0x8, PT ;  /* 0x000000081300780c */ /* 0x000fe40003f06070 */
[----:B------:R-:W-:-:S04]  /*03d0*/  LOP3.LUT R15, R3, 0x7, RZ, 0xc0, !PT ;  /* 0x00000007030f7812 */ /* 0x000fc800078ec0ff */
[----:B------:R-:W-:-:S07]  /*03e0*/  ISETP.NE.AND P1, PT, R15, RZ, PT ;  /* 0x000000ff0f00720c */ /* 0x000fce0003f25270 */
[----:B------:R-:W-:Y:S06]  /*03f0*/  @!P0 BRA `(.L_x_45) ;  /* 0x0000000000548947 */ /* 0x000fec0003800000 */
[----:B------:R-:W0:Y:S01]  /*0400*/  LDC.64 R10, c[0x0][0x380] ;  /* 0x0000e000ff0a7b82 */ /* 0x000e220000000a00 */
[C---:B------:R-:W-:Y:S02]  /*0410*/  IADD3 R8, P0, PT, R2.reuse, UR4, RZ ;  /* 0x0000000402087c10 */ /* 0x040fe4000ff1e0ff */
[----:B------:R-:W-:Y:S02]  /*0420*/  IADD3 R5, PT, PT, R2, UR4, RZ ;  /* 0x0000000402057c10 */ /* 0x000fe4000fffe0ff */
[----:B------:R-:W-:-:S03]  /*0430*/  IADD3.X R9, PT, PT, RZ, RZ, RZ, P0, !PT ;  /* 0x000000ffff097210 */ /* 0x000fc600007fe4ff */
[----:B------:R-:W1:Y:S01]  /*0440*/  LDC.64 R6, c[0x0][0x380] ;  /* 0x0000e000ff067b82 */ /* 0x000e620000000a00 */
[----:B0-----:R-:W-:Y:S01]  /*0450*/  LEA R4, P0, R8, R10, 0x2 ;  /* 0x0000000a08047211 */ /* 0x001fe200078010ff */
[----:B-1----:R-:W-:-:S03]  /*0460*/  IMAD.WIDE.U32 R6, R5, 0x4, R6 ;  /* 0x0000000405067825 */ /* 0x002fc600078e0006 */
[----:B------:R-:W-:-:S03]  /*0470*/  LEA.HI.X R5, R8, R11, R9, 0x2, P0 ;  /* 0x0000000b08057211 */ /* 0x000fc600000f1409 */
[----:B------:R-:W2:Y:S04]  /*0480*/  LDG.E R7, desc[UR8][R6.64] ;  /* 0x0000000806077981 */ /* 0x000ea8000c1e1900 */
[----:B------:R-:W2:Y:S04]  /*0490*/  LDG.E R8, desc[UR8][R4.64+0x4] ;  /* 0x0000040804087981 */ /* 0x000ea8000c1e1900 */
[----:B------:R-:W3:Y:S04]  /*04a0*/  LDG.E R9, desc[UR8][R4.64+0x8] ;  /* 0x0000080804097981 */ /* 0x000ee8000c1e1900 */
[----:B------:R-:W3:Y:S04]  /*04b0*/  LDG.E R10, desc[UR8][R4.64+0xc] ;  /* 0x00000c08040a7981 */ /* 0x000ee8000c1e1900 */
[----:B------:R-:W4:Y:S04]  /*04c0*/  LDG.E R11, desc[UR8][R4.64+0x10] ;  /* 0x00001008040b7981 */ /* 0x000f28000c1e1900 */
[----:B------:R-:W4:Y:S04]  /*04d0*/  LDG.E R12, desc[UR8][R4.64+0x14] ;  /* 0x00001408040c7981 */ /* 0x000f28000c1e1900 */
[----:B------:R-:W4:Y:S04]  /*04e0*/  LDG.E R13, desc[UR8][R4.64+0x18] ;  /* 0x00001808040d7981 */ /* 0x000f28000c1e1900 */
[----:B------:R-:W4:Y:S01]  /*04f0*/  LDG.E R14, desc[UR8][R4.64+0x1c] ;  /* 0x00001c08040e7981 */ /* 0x000f22000c1e1900 */
[----:B------:R-:W-:Y:S01]  /*0500*/  UIADD3 UR4, UPT, UPT, UR4, 0x8, URZ ;  /* 0x0000000804047890 */ /* 0x000fe2000fffe0ff */
[----:B--2--5:R-:W-:-:S04]  /*0510*/  FMNMX3 R8, R0, R7, R8, !PT ;  /* 0x0000000700087276 */ /* 0x024fc80007800008 */
[----:B---3--:R-:W-:-:S04]  /*0520*/  FMNMX3 R8, R8, R9, R10, !PT ;  /* 0x0000000908087276 */ /* 0x008fc8000780000a */
[----:B----4-:R-:W-:-:S04]  /*0530*/  FMNMX3 R8, R8, R11, R12, !PT ;  /* 0x0000000b08087276 */ /* 0x010fc8000780000c */
[----:B------:R-:W-:-:S07]  /*0540*/  FMNMX3 R0, R8, R13, R14, !PT ;  /* 0x0000000d08007276 */ /* 0x000fce000780000e */
.L_x_45:
        /* <DEDUP_REMOVED lines=16> */
[----:B------:R-:W3:Y:S01]  /*0650*/  LDG.E R10, desc[UR8][R6.64+0xc] ;  /* 0x00000c08060a7981 */ /* 0x000ee2000c1e1900 */
[----:B------:R-:W-:Y:S01]  /*0660*/  UIADD3 UR4, UPT, UPT, UR4, 0x4, URZ ;  /* 0x0000000404047890 */ /* 0x000fe2000fffe0ff */
[----:B--2--5:R-:W-:-:S04]  /*0670*/  FMNMX3 R0, R0, R5, R8, !PT ;  /* 0x0000000500007276 */ /* 0x024fc80007800008 */
[----:B---3--:R-:W-:-:S07]  /*0680*/  FMNMX3 R0, R0, R9, R10, !PT ;  /* 0x0000000900007276 */ /* 0x008fce000780000a */
.L_x_46:
[----:B------:R-:W-:Y:S05]  /*0690*/  @!P1 BRA `(.L_x_42) ;  /* 0x0000000000349947 */ /* 0x000fea0003800000 */
[----:B------:R-:W0:Y:S01]  /*06a0*/  LDC.64 R4, c[0x0][0x380] ;  /* 0x0000e000ff047b82 */ /* 0x000e220000000a00 */
[----:B------:R-:W-:Y:S02]  /*06b0*/  IADD3 R7, PT, PT, R2, UR4, RZ ;  /* 0x0000000402077c10 */ /* 0x000fe4000fffe0ff */
[----:B------:R-:W-:-:S03]  /*06c0*/  IADD3 R3, PT, PT, -R3, RZ, RZ ;  /* 0x000000ff03037210 */ /* 0x000fc60007ffe1ff */
[----:B0-----:R-:W-:-:S05]  /*06d0*/  IMAD.WIDE.U32 R4, R7, 0x4, R4 ;  /* 0x0000000407047825 */ /* 0x001fca00078e0004 */
[----:B------:R-:W-:-:S07]  /*06e0*/  MOV R7, R5 ;  /* 0x0000000500077202 */ /* 0x000fce0000000f00 */
.L_x_47:
[----:B------:R-:W-:-:S06]  /*06f0*/  MOV R5, R7 ;  /* 0x0000000700057202 */ /* 0x000fcc0000000f00 */
[----:B------:R0:W2:Y:S01]  /*0700*/  LDG.E R5, desc[UR8][R4.64] ;  /* 0x0000000804057981 */ /* 0x0000a2000c1e1900 */
[----:B------:R-:W-:-:S04]  /*0710*/  IADD3 R3, PT, PT, R3, 0x1, RZ ;  /* 0x0000000103037810 */ /* 0x000fc80007ffe0ff */
[----:B------:R-:W-:Y:S02]  /*0720*/  ISETP.NE.AND P0, PT, R3, RZ, PT ;  /* 0x000000ff0300720c */ /* 0x000fe40003f05270 */
[----:B0-----:R-:W-:-:S04]  /*0730*/  IADD3 R4, P1, PT, R4, 0x4, RZ ;  /* 0x0000000404047810 */ /* 0x001fc80007f3e0ff */
[----:B------:R-:W-:Y:S02]  /*0740*/  IADD3.X R7, PT, PT, RZ, R7, RZ, P1, !PT ;  /* 0x00000007ff077210 */ /* 0x000fe40000ffe4ff */
[----:B--2--5:R-:W-:-:S05]  /*0750*/  FMNMX R0, R5, R0, !PT ;  /* 0x0000000005007209 */ /* 0x024fca0007800000 */
[----:B------:R-:W-:Y:S05]  /*0760*/  @P0 BRA `(.L_x_47) ;  /* 0xfffffffc00e00947 */ /* 0x000fea000383ffff */
.L_x_42:
[----:B------:R-:W0:Y:S01]  /*0770*/  LDCU UR5, c[0x0][0x38c] ;  /* 0x00007180ff0577ac */ /* 0x000e220008000800 */
[----:B------:R-:W-:Y:S01]  /*0780*/  HFMA2 R3, -RZ, RZ, 0, 0 ;  /* 0x00000000ff037431 */ /* 0x000fe200000001ff */
[----:B0-----:R-:W-:-:S09]  /*0790*/  UISETP.GE.AND UP0, UPT, UR5, 0x1, UPT ;  /* 0x000000010500788c */ /* 0x001fd2000bf06270 */
[----:B------:R-:W-:Y:S05]  /*07a0*/  BRA.U !UP0, `(.L_x_48) ;  /* 0x0000000d08c47547 */ /* 0x000fea000b800000 */
[----:B------:R-:W-:Y:S01]  /*07b0*/  UISETP.GE.U32.AND UP1, UPT, UR5, 0x8, UPT ;  /* 0x000000080500788c */ /* 0x000fe2000bf26070 */
[----:B------:R-:W-:Y:S01]  /*07c0*/  MOV R3, RZ ;  /* 0x000000ff00037202 */ /* 0x000fe20000000f00 */
[----:B------:R-:W-:Y:S01]  /*07d0*/  ULOP3.LUT UR6, UR5, 0x7, URZ, 0xc0, !UPT ;  /* 0x0000000705067892 */ /* 0x000fe2000f8ec0ff */
[----:B------:R-:W-:-:S03]  /*07e0*/  UMOV UR4, URZ ;  /* 0x000000ff00047c82 */ /* 0x000fc60008000000 */
[----:B------:R-:W-:-:S03]  /*07f0*/  UISETP.NE.AND UP0, UPT, UR6, URZ, UPT ;  /* 0x000000ff0600728c */ /* 0x000fc6000bf05270 */
[----:B------:R-:W-:Y:S08]  /*0800*/  BRA.U !UP1, `(.L_x_49) ;  /* 0x0000000509c07547 */ /* 0x000ff0000b800000 */
[----:B------:R-:W0:Y:S01]  /*0810*/  LDC.64 R4, c[0x0][0x380] ;  /* 0x0000e000ff047b82 */ /* 0x000e220000000a00 */
[----:B------:R-:W-:Y:S01]  /*0820*/  ULOP3.LUT UR4, UR5, 0x7ffffff8, URZ, 0xc0, !UPT ;  /* 0x7ffffff805047892 */ /* 0x000fe2000f8ec0ff */
[----:B------:R-:W-:-:S03]  /*0830*/  MOV R3, RZ ;  /* 0x000000ff00037202 */ /* 0x000fc60000000f00 */
[----:B------:R-:W-:Y:S01]  /*0840*/  UIADD3 UR5, UPT, UPT, -UR4, URZ, URZ ;  /* 0x000000ff04057290 */ /* 0x000fe2000fffe1ff */
[----:B0-----:R-:W-:-:S03]  /*0850*/  IMAD.WIDE.U32 R4, R2, 0x4, R4 ;  /* 0x0000000402047825 */ /* 0x001fc600078e0004 */
[----:B------:R-:W-:-:S04]  /*0860*/  IADD3 R8, P0, PT, R4, 0x10, RZ ;  /* 0x0000001004087810 */ /* 0x000fc80007f1e0ff */
[----:B------:R-:W-:-:S09]  /*0870*/  IADD3.X R7, PT, PT, RZ, R5, RZ, P0, !PT ;  /* 0x00000005ff077210 */ /* 0x000fd200007fe4ff */
.L_x_50:
[----:B--2---:R-:W-:Y:S02]  /*0880*/  MOV R4, R8 ;  /* 0x0000000800047202 */ /* 0x004fe40000000f00 */
[----:B------:R-:W-:-:S05]  /*0890*/  MOV R5, R7 ;  /* 0x0000000700057202 */ /* 0x000fca0000000f00 */
[----:B------:R-:W2:Y:S04]  /*08a0*/  LDG.E R7, desc[UR8][R4.64+-0x10] ;  /* 0xfffff00804077981 */ /* 0x000ea8000c1e1900 */
[----:B------:R-:W3:Y:S04]  /*08b0*/  LDG.E R25, desc[UR8][R4.64+-0xc] ;  /* 0xfffff40804197981 */ /* 0x000ee8000c1e1900 */
[----:B------:R-:W4:Y:S04]  /*08c0*/  LDG.E R21, desc[UR8][R4.64+-0x8] ;  /* 0xfffff80804157981 */ /* 0x000f28000c1e1900 */
[----:B------:R-:W4:Y:S04]  /*08d0*/  LDG.E R23, desc[UR8][R4.64+-0x4] ;  /* 0xfffffc0804177981 */ /* 0x000f28000c1e1900 */
[----:B------:R-:W4:Y:S04]  /*08e0*/  LDG.E R11, desc[UR8][R4.64] ;  /* 0x00000008040b7981 */ /* 0x000f28000c1e1900 */
[----:B------:R-:W4:Y:S04]  /*08f0*/  LDG.E R15, desc[UR8][R4.64+0x4] ;  /* 0x00000408040f7981 */ /* 0x000f28000c1e1900 */
[----:B------:R-:W4:Y:S04]  /*0900*/  LDG.E R19, desc[UR8][R4.64+0x8] ;  /* 0x0000080804137981 */ /* 0x000f28000c1e1900 */
[----:B------:R-:W4:Y:S01]  /*0910*/  LDG.E R17, desc[UR8][R4.64+0xc] ;  /* 0x00000c0804117981 */ /* 0x000f22000c1e1900 */
[----:B------:R-:W-:Y:S01]  /*0920*/  HFMA2 R12, -RZ, RZ, 0.96630859375, -0.0022525787353515625 ;  /* 0x3bbb989dff0c7431 */ /* 0x000fe200000001ff */
[----:B------:R-:W-:Y:S01]  /*0930*/  MOV R13, 0x437c0000 ;  /* 0x437c0000000d7802 */ /* 0x000fe20000000f00 */
[----:B------:R-:W-:-:S04]  /*0940*/  UIADD3 UR5, UPT, UPT, UR5, 0x8, URZ ;  /* 0x0000000805057890 */ /* 0x000fc8000fffe0ff */
[----:B------:R-:W-:Y:S01]  /*0950*/  UISETP.NE.AND UP1, UPT, UR5, URZ, UPT ;  /* 0x000000ff0500728c */ /* 0x000fe2000bf25270 */
[----:B--2--5:R-:W-:-:S04]  /*0960*/  FADD R7, R7, -R0 ;  /* 0x8000000007077221 */ /* 0x024fc80000000000 */
[----:B------:R-:W-:Y:S01]  /*0970*/  FFMA.SAT R6, R7, R12, 0.5 ;  /* 0x3f00000007067423 */ /* 0x000fe2000000200c */
[----:B---3--:R-:W-:-:S03]  /*0980*/  FADD R25, R25, -R0 ;  /* 0x8000000019197221 */ /* 0x008fc60000000000 */
[-C--:B------:R-:W-:Y:S01]  /*0990*/  FFMA.RM R9, R6, R13.reuse, 12582913 ;  /* 0x4b40000106097423 */ /* 0x080fe2000000400d */
[-C--:B------:R-:W-:Y:S01]  /*09a0*/  FFMA.SAT R6, R25, R12.reuse, 0.5 ;  /* 0x3f00000019067423 */ /* 0x080fe2000000200c */
[--C-:B----4-:R-:W-:Y:S02]  /*09b0*/  FADD R21, R21, -R0.reuse ;  /* 0x8000000015157221 */ /* 0x110fe40000000000 */
[----:B------:R-:W-:Y:S01]  /*09c0*/  FADD R8, R9, -12583039 ;  /* 0xcb40007f09087421 */ /* 0x000fe20000000000 */
[-C--:B------:R-:W-:Y:S01]  /*09d0*/  FFMA.RM R6, R6, R13.reuse, 12582913 ;  /* 0x4b40000106067423 */ /* 0x080fe2000000400d */
[-C--:B------:R-:W-:Y:S01]  /*09e0*/  FFMA.SAT R14, R21, R12.reuse, 0.5 ;  /* 0x3f000000150e7423 */ /* 0x080fe2000000200c */
[----:B------:R-:W-:Y:S01]  /*09f0*/  FADD R23, R23, -R0 ;  /* 0x8000000017177221 */ /* 0x000fe20000000000 */
[----:B------:R-:W-:Y:S01]  /*0a00*/  FFMA R8, R7, 1.4426950216293334961, -R8 ;  /* 0x3fb8aa3b07087823 */ /* 0x000fe20000000808 */
[C---:B------:R-:W-:Y:S01]  /*0a10*/  FADD R10, R6.reuse, -12583039 ;  /* 0xcb40007f060a7421 */ /* 0x040fe20000000000 */
[----:B------:R-:W-:Y:S01]  /*0a20*/  SHF.L.U32 R6, R6, 0x17, RZ ;  /* 0x0000001706067819 */ /* 0x000fe200000006ff */
[----:B------:R-:W-:Y:S01]  /*0a30*/  FFMA.SAT R18, R23, R12, 0.5 ;  /* 0x3f00000017127423 */ /* 0x000fe2000000200c */
[----:B------:R-:W-:Y:S01]  /*0a40*/  FFMA R8, R7, 1.925963033500011079e-08, R8 ;  /* 0x32a5706007087823 */ /* 0x000fe20000000008 */
[----:B------:R-:W-:Y:S01]  /*0a50*/  FFMA.RM R7, R14, R13, 12582913 ;  /* 0x4b4000010e077423 */ /* 0x000fe2000000400d */
[----:B------:R-:W-:-:S03]  /*0a60*/  FFMA R10, R25, 1.4426950216293334961, -R10 ;  /* 0x3fb8aa3b190a7823 */ /* 0x000fc6000000080a */
[----:B------:R-:W-:Y:S01]  /*0a70*/  FADD R14, R7, -12583039 ;  /* 0xcb40007f070e7421 */ /* 0x000fe20000000000 */
[----:B------:R-:W-:Y:S01]  /*0a80*/  FFMA R16, R25, 1.925963033500011079e-08, R10 ;  /* 0x32a5706019107823 */ /* 0x000fe2000000000a */
[----:B------:R-:W-:Y:S01]  /*0a90*/  FADD R25, R11, -R0 ;  /* 0x800000000b197221 */ /* 0x000fe20000000000 */
[-C--:B------:R-:W-:Y:S01]  /*0aa0*/  FFMA.RM R10, R18, R13.reuse, 12582913 ;  /* 0x4b400001120a7423 */ /* 0x080fe2000000400d */
[----:B------:R-:W-:Y:S01]  /*0ab0*/  FFMA R14, R21, 1.4426950216293334961, -R14 ;  /* 0x3fb8aa3b150e7823 */ /* 0x000fe2000000080e */
[----:B------:R-:W0:Y:S01]  /*0ac0*/  MUFU.EX2 R8, R8 ;  /* 0x0000000800087308 */ /* 0x000e220000000800 */
[----:B------:R-:W-:Y:S01]  /*0ad0*/  FFMA.SAT R22, R25, R12, 0.5 ;  /* 0x3f00000019167423 */ /* 0x000fe2000000200c */
[----:B------:R-:W-:Y:S01]  /*0ae0*/  FADD R18, R10, -12583039 ;  /* 0xcb40007f0a127421 */ /* 0x000fe20000000000 */
[----:B------:R-:W-:Y:S01]  /*0af0*/  FFMA R20, R21, 1.925963033500011079e-08, R14 ;  /* 0x32a5706015147823 */ /* 0x000fe2000000000e */
[----:B------:R-:W-:Y:S01]  /*0b00*/  FADD R21, R15, -R0 ;  /* 0x800000000f157221 */ /* 0x000fe20000000000 */
[----:B------:R-:W-:Y:S01]  /*0b10*/  FFMA.RM R14, R22, R13, 12582913 ;  /* 0x4b400001160e7423 */ /* 0x000fe2000000400d */
[----:B------:R-:W-:-:S02]  /*0b20*/  FFMA R18, R23, 1.4426950216293334961, -R18 ;  /* 0x3fb8aa3b17127823 */ /* 0x000fc40000000812 */
[-C--:B------:R-:W-:Y:S01]  /*0b30*/  FFMA.SAT R26, R21, R12.reuse, 0.5 ;  /* 0x3f000000151a7423 */ /* 0x080fe2000000200c */
[----:B------:R-:W-:Y:S01]  /*0b40*/  FADD R24, R14, -12583039 ;  /* 0xcb40007f0e187421 */ /* 0x000fe20000000000 */
[----:B------:R-:W-:Y:S01]  /*0b50*/  FFMA R22, R23, 1.925963033500011079e-08, R18 ;  /* 0x32a5706017167823 */ /* 0x000fe20000000012 */
[----:B------:R-:W-:Y:S01]  /*0b60*/  FADD R23, R19, -R0 ;  /* 0x8000000013177221 */ /* 0x000fe20000000000 */
[-C--:B------:R-:W-:Y:S01]  /*0b70*/  FFMA.RM R18, R26, R13.reuse, 12582913 ;  /* 0x4b4000011a127423 */ /* 0x080fe2000000400d */
[----:B------:R-:W-:Y:S01]  /*0b80*/  FFMA R24, R25, 1.4426950216293334961, -R24 ;  /* 0x3fb8aa3b19187823 */ /* 0x000fe20000000818 */
[----:B------:R-:W1:Y:S01]  /*0b90*/  MUFU.EX2 R11, R16 ;  /* 0x00000010000b7308 */ /* 0x000e620000000800 */
[-C--:B------:R-:W-:Y:S01]  /*0ba0*/  FFMA.SAT R28, R23, R12.reuse, 0.5 ;  /* 0x3f000000171c7423 */ /* 0x080fe2000000200c */
[----:B------:R-:W-:Y:S01]  /*0bb0*/  FADD R26, R18, -12583039 ;  /* 0xcb40007f121a7421 */ /* 0x000fe20000000000 */
[----:B------:R-:W-:Y:S01]  /*0bc0*/  FFMA R24, R25, 1.925963033500011079e-08, R24 ;  /* 0x32a5706019187823 */ /* 0x000fe20000000018 */
[----:B------:R-:W-:Y:S01]  /*0bd0*/  FADD R25, R17, -R0 ;  /* 0x8000000011197221 */ /* 0x000fe20000000000 */
[-C--:B------:R-:W-:Y:S01]  /*0be0*/  FFMA.RM R19, R28, R13.reuse, 12582913 ;  /* 0x4b4000011c137423 */ /* 0x080fe2000000400d */
[----:B------:R-:W-:Y:S01]  /*0bf0*/  FFMA R26, R21, 1.4426950216293334961, -R26 ;  /* 0x3fb8aa3b151a7823 */ /* 0x000fe2000000081a */
[----:B------:R-:W-:Y:S01]  /*0c00*/  SHF.L.U32 R14, R14, 0x17, RZ ;  /* 0x000000170e0e7819 */ /* 0x000fe200000006ff */
[----:B------:R-:W-:Y:S01]  /*0c10*/  FFMA.SAT R28, R25, R12, 0.5 ;  /* 0x3f000000191c7423 */ /* 0x000fe2000000200c */
[----:B------:R2:W3:Y:S01]  /*0c20*/  MUFU.EX2 R15, R20 ;  /* 0x00000014000f7308 */ /* 0x0004e20000000800 */
[----:B------:R-:W-:Y:S01]  /*0c30*/  FFMA R12, R21, 1.925963033500011079e-08, R26 ;  /* 0x32a57060150c7823 */ /* 0x000fe2000000001a */
[----:B------:R-:W-:Y:S01]  /*0c40*/  SHF.L.U32 R21, R9, 0x17, RZ ;  /* 0x0000001709157819 */ /* 0x000fe200000006ff */
[----:B------:R-:W-:-:S04]  /*0c50*/  FFMA.RM R13, R28, R13, 12582913 ;  /* 0x4b4000011c0d7423 */ /* 0x000fc8000000400d */
[----:B0-----:R-:W-:Y:S01]  /*0c60*/  FMUL R8, R21, R8 ;  /* 0x0000000815087220 */ /* 0x001fe20000400000 */
[----:B------:R0:W4:Y:S01]  /*0c70*/  MUFU.EX2 R16, R22 ;  /* 0x0000001600107308 */ /* 0x0001220000000800 */
[----:B--2---:R-:W-:Y:S01]  /*0c80*/  FADD R20, R19, -12583039 ;  /* 0xcb40007f13147421 */ /* 0x004fe20000000000 */
[----:B-1----:R-:W-:Y:S01]  /*0c90*/  FMUL R11, R6, R11 ;  /* 0x0000000b060b7220 */ /* 0x002fe20000400000 */
[----:B------:R-:W-:Y:S01]  /*0ca0*/  FADD R6, R8, R3 ;  /* 0x0000000308067221 */ /* 0x000fe20000000000 */
[----:B------:R-:W-:Y:S01]  /*0cb0*/  SHF.L.U32 R21, R18, 0x17, RZ ;  /* 0x0000001712157819 */ /* 0x000fe200000006ff */
[----:B------:R-:W-:Y:S01]  /*0cc0*/  FFMA R20, R23, 1.4426950216293334961, -R20 ;  /* 0x3fb8aa3b17147823 */ /* 0x000fe20000000814 */
[C---:B------:R-:W-:Y:S01]  /*0cd0*/  SHF.L.U32 R18, R13.reuse, 0x17, RZ ;  /* 0x000000170d127819 */ /* 0x040fe200000006ff */
[----:B------:R-:W-:Y:S01]  /*0ce0*/  FADD R6, R6, R11 ;  /* 0x0000000b06067221 */ /* 0x000fe20000000000 */
[----:B------:R-:W1:Y:S01]  /*0cf0*/  MUFU.EX2 R17, R24 ;  /* 0x0000001800117308 */ /* 0x000e620000000800 */
[----:B0-----:R-:W-:Y:S01]  /*0d00*/  FADD R22, R13, -12583039 ;  /* 0xcb40007f0d167421 */ /* 0x001fe20000000000 */
[----:B------:R-:W-:Y:S01]  /*0d10*/  FFMA R23, R23, 1.925963033500011079e-08, R20 ;  /* 0x32a5706017177823 */ /* 0x000fe20000000014 */
[----:B------:R-:W-:Y:S01]  /*0d20*/  SHF.L.U32 R20, R7, 0x17, RZ ;  /* 0x0000001707147819 */ /* 0x000fe200000006ff */
[----:B------:R-:W-:Y:S01]  /*0d30*/  STG.E desc[UR8][R4.64+-0xc], R11 ;  /* 0xfffff40b04007986 */ /* 0x000fe2000c101908 */
[----:B------:R-:W-:Y:S01]  /*0d40*/  FFMA R22, R25, 1.4426950216293334961, -R22 ;  /* 0x3fb8aa3b19167823 */ /* 0x000fe20000000816 */
[----:B------:R-:W-:-:S02]  /*0d50*/  SHF.L.U32 R7, R10, 0x17, RZ ;  /* 0x000000170a077819 */ /* 0x000fc400000006ff */
[----:B------:R-:W0:Y:S01]  /*0d60*/  MUFU.EX2 R12, R12 ;  /* 0x0000000c000c7308 */ /* 0x000e220000000800 */
[----:B------:R-:W-:Y:S01]  /*0d70*/  FFMA R22, R25, 1.925963033500011079e-08, R22 ;  /* 0x32a5706019167823 */ /* 0x000fe20000000016 */
[----:B------:R-:W-:Y:S01]  /*0d80*/  SHF.L.U32 R10, R19, 0x17, RZ ;  /* 0x00000017130a7819 */ /* 0x000fe200000006ff */
[----:B---3--:R-:W-:Y:S01]  /*0d90*/  FMUL R15, R20, R15 ;  /* 0x0000000f140f7220 */ /* 0x008fe20000400000 */
[----:B----4-:R-:W-:Y:S01]  /*0da0*/  FMUL R7, R7, R16 ;  /* 0x0000001007077220 */ /* 0x010fe20000400000 */
[----:B------:R2:W-:Y:S02]  /*0db0*/  STG.E desc[UR8][R4.64+-0x10], R8 ;  /* 0xfffff00804007986 */ /* 0x0005e4000c101908 */
[----:B------:R-:W-:Y:S01]  /*0dc0*/  FADD R6, R6, R15 ;  /* 0x0000000f06067221 */ /* 0x000fe20000000000 */
[----:B------:R-:W3:Y:S01]  /*0dd0*/  MUFU.EX2 R9, R23 ;  /* 0x0000001700097308 */ /* 0x000ee20000000800 */
[----:B-1----:R-:W-:Y:S01]  /*0de0*/  FMUL R17, R14, R17 ;  /* 0x000000110e117220 */ /* 0x002fe20000400000 */
[----:B------:R-:W-:Y:S01]  /*0df0*/  STG.E desc[UR8][R4.64+-0x8], R15 ;  /* 0xfffff80f04007986 */ /* 0x000fe2000c101908 */
[----:B------:R-:W-:-:S03]  /*0e00*/  FADD R6, R6, R7 ;  /* 0x0000000706067221 */ /* 0x000fc60000000000 */
[----:B------:R-:W-:Y:S01]  /*0e10*/  STG.E desc[UR8][R4.64], R17 ;  /* 0x0000001104007986 */ /* 0x000fe2000c101908 */
[----:B------:R-:W-:Y:S01]  /*0e20*/  FADD R6, R6, R17 ;  /* 0x0000001106067221 */ /* 0x000fe20000000000 */
[----:B------:R-:W1:Y:S01]  /*0e30*/  MUFU.EX2 R3, R22 ;  /* 0x0000001600037308 */ /* 0x000e620000000800 */
[----:B0-----:R-:W-:Y:S01]  /*0e40*/  FMUL R21, R21, R12 ;  /* 0x0000000c15157220 */ /* 0x001fe20000400000 */
[----:B--2---:R-:W-:Y:S01]  /*0e50*/  IADD3 R8, P0, PT, R4, 0x20, RZ ;  /* 0x0000002004087810 */ /* 0x004fe20007f1e0ff */
[----:B------:R0:W-:Y:S02]  /*0e60*/  STG.E desc[UR8][R4.64+-0x4], R7 ;  /* 0xfffffc0704007986 */ /* 0x0001e4000c101908 */
[----:B------:R-:W-:Y:S02]  /*0e70*/  FADD R6, R6, R21 ;  /* 0x0000001506067221 */ /* 0x000fe40000000000 */
[----:B------:R2:W-:Y:S01]  /*0e80*/  STG.E desc[UR8][R4.64+0x4], R21 ;  /* 0x0000041504007986 */ /* 0x0005e2000c101908 */
[----:B---3--:R-:W-:-:S04]  /*0e90*/  FMUL R9, R10, R9 ;  /* 0x000000090a097220 */ /* 0x008fc80000400000 */
[----:B------:R-:W-:Y:S01]  /*0ea0*/  FADD R6, R6, R9 ;  /* 0x0000000906067221 */ /* 0x000fe20000000000 */
[----:B------:R2:W-:Y:S01]  /*0eb0*/  STG.E desc[UR8][R4.64+0x8], R9 ;  /* 0x0000080904007986 */ /* 0x0005e2000c101908 */
[----:B0-----:R-:W-:Y:S01]  /*0ec0*/  IADD3.X R7, PT, PT, RZ, R5, RZ, P0, !PT ;  /* 0x00000005ff077210 */ /* 0x001fe200007fe4ff */
[----:B-1----:R-:W-:-:S04]  /*0ed0*/  FMUL R11, R18, R3 ;  /* 0x00000003120b7220 */ /* 0x002fc80000400000 */
[----:B------:R-:W-:Y:S01]  /*0ee0*/  FADD R3, R6, R11 ;  /* 0x0000000b06037221 */ /* 0x000fe20000000000 */
[----:B------:R2:W-:Y:S01]  /*0ef0*/  STG.E desc[UR8][R4.64+0xc], R11 ;  /* 0x00000c0b04007986 */ /* 0x0005e2000c101908 */
[----:B------:R-:W-:Y:S05]  /*0f00*/  BRA.U UP1, `(.L_x_50) ;  /* 0xfffffff9015c7547 */ /* 0x000fea000b83ffff */
.L_x_49:
[----:B------:R-:W-:Y:S05]  /*0f10*/  BRA.U !UP0, `(.L_x_48) ;  /* 0x0000000508e87547 */ /* 0x000fea000b800000 */
[----:B------:R-:W0:Y:S01]  /*0f20*/  LDCU UR5, c[0x0][0x38c] ;  /* 0x00007180ff0577ac */ /* 0x000e220008000800 */
[----:B------:R-:W-:Y:S02]  /*0f30*/  UISETP.GE.U32.AND UP0, UPT, UR6, 0x4, UPT ;  /* 0x000000040600788c */ /* 0x000fe4000bf06070 */
[----:B0-----:R-:W-:-:S04]  /*0f40*/  ULOP3.LUT UR7, UR5, 0x3, URZ, 0xc0, !UPT ;  /* 0x0000000305077892 */ /* 0x001fc8000f8ec0ff */
[----:B------:R-:W-:-:S03]  /*0f50*/  UISETP.NE.AND UP1, UPT, UR7, URZ, UPT ;  /* 0x000000ff0700728c */ /* 0x000fc6000bf25270 */
[----:B------:R-:W-:Y:S08]  /*0f60*/  BRA.U !UP0, `(.L_x_51) ;  /* 0x0000000108ec7547 */ /* 0x000ff0000b800000 */
[----:B--2---:R-:W0:Y:S01]  /*0f70*/  LDC.64 R4, c[0x0][0x380] ;  /* 0x0000e000ff047b82 */ /* 0x004e220000000a00 */
[----:B------:R-:W-:-:S05]  /*0f80*/  IADD3 R7, PT, PT, R2, UR4, RZ ;  /* 0x0000000402077c10 */ /* 0x000fca000fffe0ff */
[----:B0-----:R-:W-:-:S05]  /*0f90*/  IMAD.WIDE.U32 R4, R7, 0x4, R4 ;  /* 0x0000000407047825 */ /* 0x001fca00078e0004 */
[----:B------:R-:W2:Y:S01]  /*0fa0*/  LDG.E R7, desc[UR8][R4.64] ;  /* 0x0000000804077981 */ /* 0x000ea2000c1e1900 */
[----:B------:R-:W-:Y:S01]  /*0fb0*/  HFMA2 R9, -RZ, RZ, 0.96630859375, -0.0022525787353515625 ;  /* 0x3bbb989dff097431 */ /* 0x000fe200000001ff */
[----:B------:R-:W-:Y:S02]  /*0fc0*/  MOV R8, 0x437c0000 ;  /* 0x437c000000087802 */ /* 0x000fe40000000f00 */
[----:B------:R-:W-:-:S04]  /*0fd0*/  IADD3 R12, P0, PT, R2, UR4, RZ ;  /* 0x00000004020c7c10 */ /* 0x000fc8000ff1e0ff */
[----:B------:R-:W-:Y:S01]  /*0fe0*/  IADD3.X R14, PT, PT, RZ, RZ, RZ, P0, !PT ;  /* 0x000000ffff0e7210 */ /* 0x000fe200007fe4ff */
[----:B--2--5:R-:W-:-:S04]  /*0ff0*/  FADD R10, R7, -R0 ;  /* 0x80000000070a7221 */ /* 0x024fc80000000000 */
[----:B------:R-:W-:-:S04]  /*1000*/  FFMA.SAT R7, R10, R9, 0.5 ;  /* 0x3f0000000a077423 */ /* 0x000fc80000002009 */
[----:B------:R-:W-:Y:S02]  /*1010*/  FFMA.RM R11, R7, R8, 12582913 ;  /* 0x4b400001070b7423 */ /* 0x000fe40000004008 */
[----:B------:R-:W0:Y:S02]  /*1020*/  LDC.64 R6, c[0x0][0x380] ;  /* 0x0000e000ff067b82 */ /* 0x000e240000000a00 */
[----:B------:R-:W-:-:S04]  /*1030*/  FADD R13, R11, -12583039 ;  /* 0xcb40007f0b0d7421 */ /* 0x000fc80000000000 */
[----:B------:R-:W-:-:S04]  /*1040*/  FFMA R13, R10, 1.4426950216293334961, -R13 ;  /* 0x3fb8aa3b0a0d7823 */ /* 0x000fc8000000080d */
[----:B------:R-:W-:Y:S01]  /*1050*/  FFMA R13, R10, 1.925963033500011079e-08, R13 ;  /* 0x32a570600a0d7823 */ /* 0x000fe2000000000d */
[----:B------:R-:W-:-:S05]  /*1060*/  SHF.L.U32 R10, R11, 0x17, RZ ;  /* 0x000000170b0a7819 */ /* 0x000fca00000006ff */
[----:B------:R-:W1:Y:S01]  /*1070*/  MUFU.EX2 R13, R13 ;  /* 0x0000000d000d7308 */ /* 0x000e620000000800 */
[----:B0-----:R-:W-:-:S04]  /*1080*/  LEA R6, P0, R12, R6, 0x2 ;  /* 0x000000060c067211 */ /* 0x001fc800078010ff */
[----:B------:R-:W-:Y:S01]  /*1090*/  LEA.HI.X R7, R12, R7, R14, 0x2, P0 ;  /* 0x000000070c077211 */ /* 0x000fe200000f140e */
[----:B-1----:R-:W-:-:S05]  /*10a0*/  FMUL R10, R10, R13 ;  /* 0x0000000d0a0a7220 */ /* 0x002fca0000400000 */
[----:B------:R0:W-:Y:S04]  /*10b0*/  STG.E desc[UR8][R4.64], R10 ;  /* 0x0000000a04007986 */ /* 0x0001e8000c101908 */
[----:B------:R-:W2:Y:S04]  /*10c0*/  LDG.E R11, desc[UR8][R6.64+0x4] ;  /* 0x00000408060b7981 */ /* 0x000ea8000c1e1900 */
[----:B------:R-:W3:Y:S04]  /*10d0*/  LDG.E R15, desc[UR8][R6.64+0x8] ;  /* 0x00000808060f7981 */ /* 0x000ee8000c1e1900 */
[----:B------:R-:W4:Y:S01]  /*10e0*/  LDG.E R17, desc[UR8][R6.64+0xc] ;  /* 0x00000c0806117981 */ /* 0x000f22000c1e1900 */
[----:B------:R-:W-:Y:S01]  /*10f0*/  FADD R3, R3, R10 ;  /* 0x0000000a03037221 */ /* 0x000fe20000000000 */
[----:B------:R-:W-:Y:S01]  /*1100*/  UIADD3 UR4, UPT, UPT, UR4, 0x4, URZ ;  /* 0x0000000404047890 */ /* 0x000fe2000fffe0ff */
[--C-:B--2---:R-:W-:Y:S01]  /*1110*/  FADD R12, R11, -R0.reuse ;  /* 0x800000000b0c7221 */ /* 0x104fe20000000000 */
[----:B---3--:R-:W-:-:S03]  /*1120*/  FADD R14, R15, -R0 ;  /* 0x800000000f0e7221 */ /* 0x008fc60000000000 */
[-C--:B------:R-:W-:Y:S01]  /*1130*/  FFMA.SAT R11, R12, R9.reuse, 0.5 ;  /* 0x3f0000000c0b7423 */ /* 0x080fe20000002009 */
[----:B----4-:R-:W-:Y:S01]  /*1140*/  FADD R16, R17, -R0 ;  /* 0x8000000011107221 */ /* 0x010fe20000000000 */
[-C--:B------:R-:W-:Y:S02]  /*1150*/  FFMA.SAT R15, R14, R9.reuse, 0.5 ;  /* 0x3f0000000e0f7423 */ /* 0x080fe40000002009 */
[-C--:B------:R-:W-:Y:S01]  /*1160*/  FFMA.RM R11, R11, R8.reuse, 12582913 ;  /* 0x4b4000010b0b7423 */ /* 0x080fe20000004008 */
[----:B------:R-:W-:Y:S01]  /*1170*/  FFMA.SAT R9, R16, R9, 0.5 ;  /* 0x3f00000010097423 */ /* 0x000fe20000002009 */
[-C--:B------:R-:W-:Y:S02]  /*1180*/  FFMA.RM R15, R15, R8.reuse, 12582913 ;  /* 0x4b4000010f0f7423 */ /* 0x080fe40000004008 */
[C---:B------:R-:W-:Y:S01]  /*1190*/  FADD R13, R11.reuse, -12583039 ;  /* 0xcb40007f0b0d7421 */ /* 0x040fe20000000000 */
[----:B------:R-:W-:Y:S01]  /*11a0*/  SHF.L.U32 R11, R11, 0x17, RZ ;  /* 0x000000170b0b7819 */ /* 0x000fe200000006ff */
[----:B------:R-:W-:Y:S01]  /*11b0*/  FFMA.RM R9, R9, R8, 12582913 ;  /* 0x4b40000109097423 */ /* 0x000fe20000004008 */
[C---:B0-----:R-:W-:Y:S01]  /*11c0*/  FADD R5, R15.reuse, -12583039 ;  /* 0xcb40007f0f057421 */ /* 0x041fe20000000000 */
[----:B------:R-:W-:Y:S01]  /*11d0*/  FFMA R13, R12, 1.4426950216293334961, -R13 ;  /* 0x3fb8aa3b0c0d7823 */ /* 0x000fe2000000080d */
[----:B------:R-:W-:Y:S01]  /*11e0*/  SHF.L.U32 R15, R15, 0x17, RZ ;  /* 0x000000170f0f7819 */ /* 0x000fe200000006ff */
[C---:B------:R-:W-:Y:S01]  /*11f0*/  FADD R17, R9.reuse, -12583039 ;  /* 0xcb40007f09117421 */ /* 0x040fe20000000000 */
[----:B------:R-:W-:Y:S01]  /*1200*/  FFMA R5, R14, 1.4426950216293334961, -R5 ;  /* 0x3fb8aa3b0e057823 */ /* 0x000fe20000000805 */
[----:B------:R-:W-:Y:S01]  /*1210*/  FFMA R13, R12, 1.925963033500011079e-08, R13 ;  /* 0x32a570600c0d7823 */ /* 0x000fe2000000000d */
[----:B------:R-:W-:Y:S01]  /*1220*/  SHF.L.U32 R9, R9, 0x17, RZ ;  /* 0x0000001709097819 */ /* 0x000fe200000006ff */
[----:B------:R-:W-:Y:S01]  /*1230*/  FFMA R17, R16, 1.4426950216293334961, -R17 ;  /* 0x3fb8aa3b10117823 */ /* 0x000fe20000000811 */
[----:B------:R-:W-:Y:S01]  /*1240*/  FFMA R5, R14, 1.925963033500011079e-08, R5 ;  /* 0x32a570600e057823 */ /* 0x000fe20000000005 */
[----:B------:R-:W0:Y:S02]  /*1250*/  MUFU.EX2 R4, R13 ;  /* 0x0000000d00047308 */ /* 0x000e240000000800 */
[----:B------:R-:W-:-:S06]  /*1260*/  FFMA R17, R16, 1.925963033500011079e-08, R17 ;  /* 0x32a5706010117823 */ /* 0x000fcc0000000011 */
[----:B------:R-:W1:Y:S08]  /*1270*/  MUFU.EX2 R8, R5 ;  /* 0x0000000500087308 */ /* 0x000e700000000800 */
[----:B------:R-:W2:Y:S01]  /*1280*/  MUFU.EX2 R12, R17 ;  /* 0x00000011000c7308 */ /* 0x000ea20000000800 */
[----:B0-----:R-:W-:-:S04]  /*1290*/  FMUL R4, R11, R4 ;  /* 0x000000040b047220 */ /* 0x001fc80000400000 */
[----:B------:R-:W-:Y:S01]  /*12a0*/  FADD R3, R3, R4 ;  /* 0x0000000403037221 */ /* 0x000fe20000000000 */
[----:B------:R0:W-:Y:S01]  /*12b0*/  STG.E desc[UR8][R6.64+0x4], R4 ;  /* 0x0000040406007986 */ /* 0x0001e2000c101908 */
[----:B-1----:R-:W-:-:S04]  /*12c0*/  FMUL R8, R15, R8 ;  /* 0x000000080f087220 */ /* 0x002fc80000400000 */
[----:B------:R-:W-:Y:S01]  /*12d0*/  FADD R3, R3, R8 ;  /* 0x0000000803037221 */ /* 0x000fe20000000000 */
[----:B------:R0:W-:Y:S01]  /*12e0*/  STG.E desc[UR8][R6.64+0x8], R8 ;  /* 0x0000080806007986 */ /* 0x0001e2000c101908 */
[----:B--2---:R-:W-:-:S04]  /*12f0*/  FMUL R9, R9, R12 ;  /* 0x0000000c09097220 */ /* 0x004fc80000400000 */
[----:B------:R-:W-:Y:S01]  /*1300*/  FADD R3, R3, R9 ;  /* 0x0000000903037221 */ /* 0x000fe20000000000 */
[----:B------:R0:W-:Y:S06]  /*1310*/  STG.E desc[UR8][R6.64+0xc], R9 ;  /* 0x00000c0906007986 */ /* 0x0001ec000c101908 */
.L_x_51:
[----:B------:R-:W-:Y:S05]  /*1320*/  BRA.U !UP1, `(.L_x_48) ;  /* 0x0000000109e47547 */ /* 0x000fea000b800000 */
[----:B------:R-:W-:Y:S02]  /*1330*/  UISETP.NE.AND UP0, UPT, UR7, 0x1, UPT ;  /* 0x000000010700788c */ /* 0x000fe4000bf05270 */
[----:B------:R-:W-:-:S04]  /*1340*/  ULOP3.LUT UR5, UR5, 0x1, URZ, 0xc0, !UPT ;  /* 0x0000000105057892 */ /* 0x000fc8000f8ec0ff */
[----:B------:R-:W-:-:S03]  /*1350*/  UISETP.NE.U32.AND UP1, UPT, UR5, 0x1, UPT ;  /* 0x000000010500788c */ /* 0x000fc6000bf25070 */
[----:B------:R-:W-:Y:S08]  /*1360*/  BRA.U !UP0, `(.L_x_52) ;  /* 0x00000001088c7547 */ /* 0x000ff0000b800000 */
[----:B0-2---:R-:W0:Y:S01]  /*1370*/  LDC.64 R4, c[0x0][0x380] ;  /* 0x0000e000ff047b82 */ /* 0x005e220000000a00 */
        /* <DEDUP_REMOVED lines=11> */
[C---:B------:R-:W-:Y:S01]  /*1430*/  FADD R11, R9.reuse, -12583039 ;  /* 0xcb40007f090b7421 */ /* 0x040fe20000000000 */
[----:B------:R-:W-:-:S03]  /*1440*/  SHF.L.U32 R9, R9, 0x17, RZ ;  /* 0x0000001709097819 */ /* 0x000fc600000006ff */
[----:B------:R-:W-:-:S04]  /*1450*/  FFMA R11, R8, 1.4426950216293334961, -R11 ;  /* 0x3fb8aa3b080b7823 */ /* 0x000fc8000000080b */
[----:B------:R-:W-:-:S04]  /*1460*/  FFMA R11, R8, 1.925963033500011079e-08, R11 ;  /* 0x32a57060080b7823 */ /* 0x000fc8000000000b */
[----:B------:R-:W1:Y:S01]  /*1470*/  MUFU.EX2 R8, R11 ;  /* 0x0000000b00087308 */ /* 0x000e620000000800 */
[----:B0-----:R-:W-:-:S04]  /*1480*/  LEA R6, P0, R12, R6, 0x2 ;  /* 0x000000060c067211 */ /* 0x001fc800078010ff */
[----:B------:R-:W-:Y:S01]  /*1490*/  LEA.HI.X R7, R12, R7, R14, 0x2, P0 ;  /* 0x000000070c077211 */ /* 0x000fe200000f140e */
[----:B-1----:R-:W-:-:S05]  /*14a0*/  FMUL R8, R9, R8 ;  /* 0x0000000809087220 */ /* 0x002fca0000400000 */
[----:B------:R1:W-:Y:S04]  /*14b0*/  STG.E desc[UR8][R4.64], R8 ;  /* 0x0000000804007986 */ /* 0x0003e8000c101908 */
[----:B------:R-:W2:Y:S01]  /*14c0*/  LDG.E R9, desc[UR8][R6.64+0x4] ;  /* 0x0000040806097981 */ /* 0x000ea2000c1e1900 */
[----:B------:R-:W-:Y:S01]  /*14d0*/  FADD R3, R3, R8 ;  /* 0x0000000803037221 */ /* 0x000fe20000000000 */
[----:B------:R-:W-:Y:S01]  /*14e0*/  UIADD3 UR4, UPT, UPT, UR4, 0x2, URZ ;  /* 0x0000000204047890 */ /* 0x000fe2000fffe0ff */
[----:B--2---:R-:W-:-:S04]  /*14f0*/  FADD R9, R9, -R0 ;  /* 0x8000000009097221 */ /* 0x004fc80000000000 */
[----:B------:R-:W-:-:S04]  /*1500*/  FFMA.SAT R10, R9, R10, 0.5 ;  /* 0x3f000000090a7423 */ /* 0x000fc8000000200a */
[----:B------:R-:W-:-:S04]  /*1510*/  FFMA.RM R10, R10, R13, 12582913 ;  /* 0x4b4000010a0a7423 */ /* 0x000fc8000000400d */
[C---:B------:R-:W-:Y:S01]  /*1520*/  FADD R12, R10.reuse, -12583039 ;  /* 0xcb40007f0a0c7421 */ /* 0x040fe20000000000 */
[----:B------:R-:W-:-:S03]  /*1530*/  SHF.L.U32 R10, R10, 0x17, RZ ;  /* 0x000000170a0a7819 */ /* 0x000fc600000006ff */
[----:B------:R-:W-:-:S04]  /*1540*/  FFMA R12, R9, 1.4426950216293334961, -R12 ;  /* 0x3fb8aa3b090c7823 */ /* 0x000fc8000000080c */
[----:B------:R-:W-:-:S04]  /*1550*/  FFMA R12, R9, 1.925963033500011079e-08, R12 ;  /* 0x32a57060090c7823 */ /* 0x000fc8000000000c */
[----:B------:R-:W0:Y:S02]  /*1560*/  MUFU.EX2 R9, R12 ;  /* 0x0000000c00097308 */ /* 0x000e240000000800 */
[----:B0-----:R-:W-:-:S04]  /*1570*/  FMUL R9, R10, R9 ;  /* 0x000000090a097220 */ /* 0x001fc80000400000 */
[----:B------:R-:W-:Y:S01]  /*1580*/  FADD R3, R3, R9 ;  /* 0x0000000903037221 */ /* 0x000fe20000000000 */
[----:B------:R1:W-:Y:S06]  /*1590*/  STG.E desc[UR8][R6.64+0x4], R9 ;  /* 0x0000040906007986 */ /* 0x0003ec000c101908 */
.L_x_52:
[----:B------:R-:W-:Y:S05]  /*15a0*/  BRA.U UP1, `(.L_x_48) ;  /* 0x0000000101447547 */ /* 0x000fea000b800000 */
[----:B012---:R-:W0:Y:S01]  /*15b0*/  LDC.64 R4, c[0x0][0x380] ;  /* 0x0000e000ff047b82 */ /* 0x007e220000000a00 */
[----:B------:R-:W-:-:S05]  /*15c0*/  IADD3 R7, PT, PT, R2, UR4, RZ ;  /* 0x0000000402077c10 */ /* 0x000fca000fffe0ff */
[----:B0-----:R-:W-:-:S05]  /*15d0*/  IMAD.WIDE.U32 R4, R7, 0x4, R4 ;  /* 0x0000000407047825 */ /* 0x001fca00078e0004 */
[----:B------:R-:W2:Y:S01]  /*15e0*/  LDG.E R7, desc[UR8][R4.64] ;  /* 0x0000000804077981 */ /* 0x000ea2000c1e1900 */
[----:B------:R-:W-:Y:S01]  /*15f0*/  HFMA2 R6, -RZ, RZ, 0.96630859375, -0.0022525787353515625 ;  /* 0x3bbb989dff067431 */ /* 0x000fe200000001ff */
[----:B------:R-:W-:Y:S01]  /*1600*/  MOV R9, 0x437c0000 ;  /* 0x437c000000097802 */ /* 0x000fe20000000f00 */
[----:B--2--5:R-:W-:-:S04]  /*1610*/  FADD R7, R7, -R0 ;  /* 0x8000000007077221 */ /* 0x024fc80000000000 */
        /* <DEDUP_REMOVED lines=10> */
.L_x_48:
[----:B01----:R-:W0:Y:S02]  /*16c0*/  LDC R6, c[0x0][0x38c] ;  /* 0x0000e300ff067b82 */ /* 0x003e240000000800 */
[----:B0-----:R-:W-:-:S13]  /*16d0*/  ISETP.GE.AND P0, PT, R6, 0x1, PT ;  /* 0x000000010600780c */ /* 0x001fda0003f06270 */
[----:B------:R-:W-:Y:S05]  /*16e0*/  @!P0 EXIT ;  /* 0x000000000000894d */ /* 0x000fea0003800000 */
[C---:B------:R-:W-:Y:S01]  /*16f0*/  ISETP.GE.U32.AND P0, PT, R6.reuse, 0x10, PT ;  /* 0x000000100600780c */ /* 0x040fe20003f06070 */
[----:B------:R-:W-:Y:S01]  /*1700*/  HFMA2 R7, -RZ, RZ, 0, 0 ;  /* 0x00000000ff077431 */ /* 0x000fe200000001ff */
[----:B------:R-:W-:-:S11]  /*1710*/  LOP3.LUT R8, R6, 0xf, RZ, 0xc0, !PT ;  /* 0x0000000f06087812 */ /* 0x000fd600078ec0ff */
[----:B------:R-:W-:Y:S05]  /*1720*/  @!P0 BRA `(.L_x_53) ;  /* 0x0000000c00b48947 */ /* 0x000fea0003800000 */
[----:B--23--:R-:W0:Y:S01]  /*1730*/  LDC.64 R4, c[0x0][0x380] ;  /* 0x0000e000ff047b82 */ /* 0x00ce220000000a00 */
[----:B------:R-:W-:-:S04]  /*1740*/  LOP3.LUT R7, R6, 0x7ffffff0, RZ, 0xc0, !PT ;  /* 0x7ffffff006077812 */ /* 0x000fc800078ec0ff */
[----:B------:R-:W-:Y:S01]  /*1750*/  IADD3 R6, PT, PT, -R7, RZ, RZ ;  /* 0x000000ff07067210 */ /* 0x000fe20007ffe1ff */
[----:B0-----:R-:W-:-:S03]  /*1760*/  IMAD.WIDE.U32 R4, R2, 0x4, R4 ;  /* 0x0000000402047825 */ /* 0x001fc600078e0004 */
[----:B-----5:R-:W-:-:S04]  /*1770*/  IADD3 R0, P0, PT, R4, 0x20, RZ ;  /* 0x0000002004007810 */ /* 0x020fc80007f1e0ff */
[----:B------:R-:W-:-:S09]  /*1780*/  IADD3.X R11, PT, PT, RZ, R5, RZ, P0, !PT ;  /* 0x00000005ff0b7210 */ /* 0x000fd200007fe4ff */
.L_x_70:
[----:B0-----:R-:W-:Y:S02]  /*1790*/  MOV R4, R0 ;  /* 0x0000000000047202 */ /* 0x001fe40000000f00 */
[----:B------:R-:W-:-:S05]  /*17a0*/  MOV R5, R11 ;  /* 0x0000000b00057202 */ /* 0x000fca0000000f00 */
[----:B------:R-:W2:Y:S01]  /*17b0*/  LDG.E R0, desc[UR8][R4.64+-0x20] ;  /* 0xffffe00804007981 */ /* 0x000ea2000c1e1900 */
[----:B------:R-:W0:Y:S01]  /*17c0*/  MUFU.RCP R10, R3 ;  /* 0x00000003000a7308 */ /* 0x000e220000001000 */
[----:B------:R-:W-:-:S04]  /*17d0*/  IADD3 R6, PT, PT, R6, 0x10, RZ ;  /* 0x0000001006067810 */ /* 0x000fc80007ffe0ff */
[----:B------:R-:W-:Y:S01]  /*17e0*/  ISETP.NE.AND P2, PT, R6, RZ, PT ;  /* 0x000000ff0600720c */ /* 0x000fe20003f45270 */
[----:B0-----:R-:W-:-:S04]  /*17f0*/  FFMA R9, R10, -R3, 1 ;  /* 0x3f8000000a097423 */ /* 0x001fc80000000803 */
[----:B------:R-:W-:Y:S01]  /*1800*/  FFMA R9, R10, R9, R10 ;  /* 0x000000090a097223 */ /* 0x000fe2000000000a */
[----:B--2---:R-:W0:Y:S03]  /*1810*/  FCHK P0, R0, R3 ;  /* 0x0000000300007302 */ /* 0x004e260000000000 */
[----:B------:R-:W-:-:S04]  /*1820*/  FFMA R10, R0, R9, RZ ;  /* 0x00000009000a7223 */ /* 0x000fc800000000ff */
[----:B------:R-:W-:-:S04]  /*1830*/  FFMA R11, R10, -R3, R0 ;  /* 0x800000030a0b7223 */ /* 0x000fc80000000000 */
[----:B------:R-:W-:Y:S01]  /*1840*/  FFMA R9, R9, R11, R10 ;  /* 0x0000000b09097223 */ /* 0x000fe2000000000a */
[----:B0-----:R-:W-:Y:S06]  /*1850*/  @!P0 BRA `(.L_x_54) ;  /* 0x00000000000c8947 */ /* 0x001fec0003800000 */
[----:B------:R-:W-:-:S07]  /*1860*/  MOV R12, 0x1880 ;  /* 0x00001880000c7802 */ /* 0x000fce0000000f00 */
[----:B------:R-:W-:Y:S05]  /*1870*/  CALL.REL.NOINC `($__internal_1_$__cuda_sm3x_div_rn_noftz_f32_slowpath) ;  /* 0x0000001800e07944 */ /* 0x000fea0003c00000 */
[----:B------:R-:W-:-:S07]  /*1880*/  MOV R9, R0 ;  /* 0x0000000000097202 */ /* 0x000fce0000000f00 */
.L_x_54:
[----:B------:R-:W2:Y:S01]  /*1890*/  LDG.E R13, desc[UR8][R4.64+-0x1c] ;  /* 0xffffe408040d7981 */ /* 0x000ea2000c1e1900 */
[----:B------:R-:W0:Y:S01]  /*18a0*/  MUFU.RCP R0, R3 ;  /* 0x0000000300007308 */ /* 0x000e220000001000 */
[----:B------:R-:W-:-:S05]  /*18b0*/  FMNMX R9, R9, 1.0000000116860974231e-07, !PT ;  /* 0x33d6bf9509097809 */ /* 0x000fca0007800000 */
[----:B------:R1:W-:Y:S01]  /*18c0*/  STG.E desc[UR8][R4.64+-0x20], R9 ;  /* 0xffffe00904007986 */ /* 0x0003e2000c101908 */
[----:B0-----:R-:W-:-:S04]  /*18d0*/  FFMA R11, R0, -R3, 1 ;  /* 0x3f800000000b7423 */ /* 0x001fc80000000803 */
[----:B------:R-:W-:Y:S01]  /*18e0*/  FFMA R0, R0, R11, R0 ;  /* 0x0000000b00007223 */ /* 0x000fe20000000000 */
[----:B--2---:R-:W0:Y:S03]  /*18f0*/  FCHK P0, R13, R3 ;  /* 0x000000030d007302 */ /* 0x004e260000000000 */
[----:B------:R-:W-:-:S04]  /*1900*/  FFMA R10, R0, R13, RZ ;  /* 0x0000000d000a7223 */ /* 0x000fc800000000ff */
[----:B------:R-:W-:-:S04]  /*1910*/  FFMA R11, R10, -R3, R13 ;  /* 0x800000030a0b7223 */ /* 0x000fc8000000000d */
[----:B------:R-:W-:Y:S01]  /*1920*/  FFMA R0, R0, R11, R10 ;  /* 0x0000000b00007223 */ /* 0x000fe2000000000a */
[----:B01----:R-:W-:Y:S06]  /*1930*/  @!P0 BRA `(.L_x_55) ;  /* 0x00000000000c8947 */ /* 0x003fec0003800000 */
[----:B------:R-:W-:Y:S02]  /*1940*/  MOV R0, R13 ;  /* 0x0000000d00007202 */ /* 0x000fe40000000f00 */
[----:B------:R-:W-:-:S07]  /*1950*/  MOV R12, 0x1970 ;  /* 0x00001970000c7802 */ /* 0x000fce0000000f00 */
[----:B------:R-:W-:Y:S05]  /*1960*/  CALL.REL.NOINC `($__internal_1_$__cuda_sm3x_div_rn_noftz_f32_slowpath) ;  /* 0x0000001800a47944 */ /* 0x000fea0003c00000 */
.L_x_55:
        /* <DEDUP_REMOVED lines=14> */
.L_x_56:
        /* <DEDUP_REMOVED lines=14> */
.L_x_57:
        /* <DEDUP_REMOVED lines=14> */
.L_x_58:
        /* <DEDUP_REMOVED lines=14> */
.L_x_59:
        /* <DEDUP_REMOVED lines=14> */
.L_x_60:
        /* <DEDUP_REMOVED lines=14> */
.L_x_61:
        /* <DEDUP_REMOVED lines=14> */
.L_x_62:
        /* <DEDUP_REMOVED lines=14> */
.L_x_63:
        /* <DEDUP_REMOVED lines=14> */
.L_x_64:
        /* <DEDUP_REMOVED lines=14> */
.L_x_65:
        /* <DEDUP_REMOVED lines=14> */
.L_x_66:
        /* <DEDUP_REMOVED lines=14> */
.L_x_67:
        /* <DEDUP_REMOVED lines=14> */
.L_x_68:
        /* <DEDUP_REMOVED lines=14> */
.L_x_69:
[----:B------:R-:W-:Y:S02]  /*25b0*/  FMNMX R9, R0, 1.0000000116860974231e-07, !PT ;  /* 0x33d6bf9500097809 */ /* 0x000fe40007800000 */
[----:B------:R-:W-:-:S03]  /*25c0*/  IADD3 R0, P0, PT, R4, 0x40, RZ ;  /* 0x0000004004007810 */ /* 0x000fc60007f1e0ff */
[----:B------:R0:W-:Y:S01]  /*25d0*/  STG.E desc[UR8][R4.64+0x1c], R9 ;  /* 0x00001c0904007986 */ /* 0x0001e2000c101908 */
[----:B------:R-:W-:Y:S01]  /*25e0*/  IADD3.X R11, PT, PT, RZ, R5, RZ, P0, !PT ;  /* 0x00000005ff0b7210 */ /* 0x000fe200007fe4ff */
[----:B------:R-:W-:Y:S08]  /*25f0*/  @P2 BRA `(.L_x_70) ;  /* 0xfffffff000642947 */ /* 0x000ff0000383ffff */
.L_x_53:
[----:B------:R-:W-:-:S13]  /*2600*/  ISETP.NE.AND P0, PT, R8, RZ, PT ;  /* 0x000000ff0800720c */ /* 0x000fda0003f05270 */
[----:B------:R-:W-:Y:S05]  /*2610*/  @!P0 EXIT ;  /* 0x000000000000894d */ /* 0x000fea0003800000 */
[----:B------:R-:W1:Y:S01]  /*2620*/  LDCU UR4, c[0x0][0x38c] ;  /* 0x00007180ff0477ac */ /* 0x000e620008000800 */
[----:B------:R-:W-:Y:S01]  /*2630*/  ISETP.GE.U32.AND P0, PT, R8, 0x8, PT ;  /* 0x000000080800780c */ /* 0x000fe20003f06070 */
[----:B-1----:R-:W-:-:S12]  /*2640*/  ULOP3.LUT UR4, UR4, 0x7, URZ, 0xc0, !UPT ;  /* 0x0000000704047892 */ /* 0x002fd8000f8ec0ff */
[----:B------:R-:W-:Y:S05]  /*2650*/  @!P0 BRA `(.L_x_71) ;  /* 0x0000000400e48947 */ /* 0x000fea0003800000 */
[----:B0-2---:R-:W0:Y:S01]  /*2660*/  LDC.64 R8, c[0x0][0x380] ;  /* 0x0000e000ff087b82 */ /* 0x005e220000000a00 */
[----:B---3--:R-:W-:-:S05]  /*2670*/  IADD3 R5, PT, PT, R2, R7, RZ ;  /* 0x0000000702057210 */ /* 0x008fca0007ffe0ff */
[----:B0-----:R-:W-:-:S05]  /*2680*/  IMAD.WIDE.U32 R8, R5, 0x4, R8 ;  /* 0x0000000405087825 */ /* 0x001fca00078e0008 */
[----:B------:R-:W2:Y:S01]  /*2690*/  LDG.E R11, desc[UR8][R8.64] ;  /* 0x00000008080b7981 */ /* 0x000ea2000c1e1900 */
[----:B-----5:R-:W0:Y:S02]  /*26a0*/  MUFU.RCP R0, R3 ;  /* 0x0000000300007308 */ /* 0x020e240000001000 */
[----:B0-----:R-:W-:-:S04]  /*26b0*/  FFMA R5, R0, -R3, 1 ;  /* 0x3f80000000057423 */ /* 0x001fc80000000803 */
[----:B------:R-:W-:Y:S02]  /*26c0*/  FFMA R0, R0, R5, R0 ;  /* 0x0000000500007223 */ /* 0x000fe40000000000 */
[----:B--2---:R-:W0:Y:S02]  /*26d0*/  FCHK P0, R11, R3 ;  /* 0x000000030b007302 */ /* 0x004e240000000000 */
[----:B------:R-:W-:-:S04]  /*26e0*/  FFMA R4, R0, R11, RZ ;  /* 0x0000000b00047223 */ /* 0x000fc800000000ff */
[----:B------:R-:W-:-:S04]  /*26f0*/  FFMA R5, R4, -R3, R11 ;  /* 0x8000000304057223 */ /* 0x000fc8000000000b */
[----:B------:R-:W-:Y:S01]  /*2700*/  FFMA R0, R0, R5, R4 ;  /* 0x0000000500007223 */ /* 0x000fe20000000004 */
[----:B0-----:R-:W-:Y:S06]  /*2710*/  @!P0 BRA `(.L_x_72) ;  /* 0x00000000000c8947 */ /* 0x001fec0003800000 */
[----:B------:R-:W-:Y:S02]  /*2720*/  MOV R0, R11 ;  /* 0x0000000b00007202 */ /* 0x000fe40000000f00 */
[----:B------:R-:W-:-:S07]  /*2730*/  MOV R12, 0x2750 ;  /* 0x00002750000c7802 */ /* 0x000fce0000000f00 */
[----:B------:R-:W-:Y:S05]  /*2740*/  CALL.REL.NOINC `($__internal_1_$__cuda_sm3x_div_rn_noftz_f32_slowpath) ;  /* 0x0000000c002c7944 */ /* 0x000fea0003c00000 */
.L_x_72:
[----:B------:R-:W0:Y:S01]  /*2750*/  LDC.64 R12, c[0x0][0x380] ;  /* 0x0000e000ff0c7b82 */ /* 0x000e220000000a00 */
[----:B------:R-:W-:Y:S02]  /*2760*/  IADD3 R5, P0, PT, R2, R7, RZ ;  /* 0x0000000702057210 */ /* 0x000fe40007f1e0ff */
[----:B------:R-:W-:Y:S02]  /*2770*/  FMNMX R11, R0, 1.0000000116860974231e-07, !PT ;  /* 0x33d6bf95000b7809 */ /* 0x000fe40007800000 */
[----:B------:R-:W-:-:S03]  /*2780*/  IADD3.X R6, PT, PT, RZ, RZ, RZ, P0, !PT ;  /* 0x000000ffff067210 */ /* 0x000fc600007fe4ff */
[----:B------:R1:W-:Y:S01]  /*2790*/  STG.E desc[UR8][R8.64], R11 ;  /* 0x0000000b08007986 */ /* 0x0003e2000c101908 */
[----:B0-----:R-:W-:-:S04]  /*27a0*/  LEA R4, P0, R5, R12, 0x2 ;  /* 0x0000000c05047211 */ /* 0x001fc800078010ff */
[----:B------:R-:W-:-:S05]  /*27b0*/  LEA.HI.X R5, R5, R13, R6, 0x2, P0 ;  /* 0x0000000d05057211 */ /* 0x000fca00000f1406 */
[----:B------:R-:W2:Y:S01]  /*27c0*/  LDG.E R15, desc[UR8][R4.64+0x4] ;  /* 0x00000408040f7981 */ /* 0x000ea2000c1e1900 */
[----:B------:R-:W0:Y:S02]  /*27d0*/  MUFU.RCP R0, R3 ;  /* 0x0000000300007308 */ /* 0x000e240000001000 */
[----:B0-----:R-:W-:-:S04]  /*27e0*/  FFMA R13, R0, -R3, 1 ;  /* 0x3f800000000d7423 */ /* 0x001fc80000000803 */
[----:B------:R-:W-:Y:S02]  /*27f0*/  FFMA R0, R0, R13, R0 ;  /* 0x0000000d00007223 */ /* 0x000fe40000000000 */
[----:B--2---:R-:W0:Y:S02]  /*2800*/  FCHK P0, R15, R3 ;  /* 0x000000030f007302 */ /* 0x004e240000000000 */
[----:B------:R-:W-:-:S04]  /*2810*/  FFMA R6, R0, R15, RZ ;  /* 0x0000000f00067223 */ /* 0x000fc800000000ff */
[----:B------:R-:W-:-:S04]  /*2820*/  FFMA R13, R6, -R3, R15 ;  /* 0x80000003060d7223 */ /* 0x000fc8000000000f */
[----:B------:R-:W-:Y:S01]  /*2830*/  FFMA R0, R0, R13, R6 ;  /* 0x0000000d00007223 */ /* 0x000fe20000000006 */
[----:B01----:R-:W-:Y:S06]  /*2840*/  @!P0 BRA `(.L_x_73) ;  /* 0x00000000000c8947 */ /* 0x003fec0003800000 */
[----:B------:R-:W-:Y:S02]  /*2850*/  MOV R0, R15 ;  /* 0x0000000f00007202 */ /* 0x000fe40000000f00 */
[----:B------:R-:W-:-:S07]  /*2860*/  MOV R12, 0x2880 ;  /* 0x00002880000c7802 */ /* 0x000fce0000000f00 */
[----:B------:R-:W-:Y:S05]  /*2870*/  CALL.REL.NOINC `($__internal_1_$__cuda_sm3x_div_rn_noftz_f32_slowpath) ;  /* 0x0000000800e07944 */ /* 0x000fea0003c00000 */
.L_x_73:
        /* <DEDUP_REMOVED lines=14> */
.L_x_74:
        /* <DEDUP_REMOVED lines=14> */
.L_x_75:
        /* <DEDUP_REMOVED lines=14> */
.L_x_76:
        /* <DEDUP_REMOVED lines=14> */
.L_x_77:
        /* <DEDUP_REMOVED lines=14> */
.L_x_78:
        /* <DEDUP_REMOVED lines=14> */
.L_x_79:
[----:B------:R-:W-:Y:S02]  /*2dc0*/  FMNMX R9, R0, 1.0000000116860974231e-07, !PT ;  /* 0x33d6bf9500097809 */ /* 0x000fe40007800000 */
[----:B------:R-:W-:-:S03]  /*2dd0*/  IADD3 R7, PT, PT, R7, 0x8, RZ ;  /* 0x0000000807077810 */ /* 0x000fc60007ffe0ff */
[----:B------:R1:W-:Y:S04]  /*2de0*/  STG.E desc[UR8][R4.64+0x1c], R9 ;  /* 0x00001c0904007986 */ /* 0x0003e8000c101908 */
.L_x_71:
[----:B------:R-:W-:-:S13]  /*2df0*/  ISETP.NE.AND P0, PT, RZ, UR4, PT ;  /* 0x00000004ff007c0c */ /* 0x000fda000bf05270 */
[----:B------:R-:W-:Y:S05]  /*2e00*/  @!P0 EXIT ;  /* 0x000000000000894d */ /* 0x000fea0003800000 */
[----:B------:R-:W4:Y:S01]  /*2e10*/  LDCU UR5, c[0x0][0x38c] ;  /* 0x00007180ff0577ac */ /* 0x000f220008000800 */
[----:B------:R-:W-:Y:S02]  /*2e20*/  UISETP.GE.U32.AND UP0, UPT, UR4, 0x4, UPT ;  /* 0x000000040400788c */ /* 0x000fe4000bf06070 */
[----:B----4-:R-:W-:-:S07]  /*2e30*/  ULOP3.LUT UR5, UR5, 0x3, URZ, 0xc0, !UPT ;  /* 0x0000000305057892 */ /* 0x010fce000f8ec0ff */
[----:B------:R-:W-:Y:S05]  /*2e40*/  BRA.U !UP0, `(.L_x_80) ;  /* 0x0000000508047547 */ /* 0x000fea000b800000 */
[----:B012---:R-:W0:Y:S01]  /*2e50*/  LDC.64 R8, c[0x0][0x380] ;  /* 0x0000e000ff087b82 */ /* 0x007e220000000a00 */
        /* <DEDUP_REMOVED lines=14> */
.L_x_81:
        /* <DEDUP_REMOVED lines=19> */
.L_x_82:
        /* <DEDUP_REMOVED lines=14> */
.L_x_83:
        /* <DEDUP_REMOVED lines=14> */
.L_x_84:
[----:B------:R-:W-:Y:S02]  /*3230*/  FMNMX R9, R0, 1.0000000116860974231e-07, !PT ;  /* 0x33d6bf9500097809 */ /* 0x000fe40007800000 */
[----:B------:R-:W-:-:S03]  /*3240*/  IADD3 R7, PT, PT, R7, 0x4, RZ ;  /* 0x0000000407077810 */ /* 0x000fc60007ffe0ff */
[----:B------:R4:W-:Y:S04]  /*3250*/  STG.E desc[UR8][R4.64+0xc], R9 ;  /* 0x00000c0904007986 */ /* 0x0009e8000c101908 */
.L_x_80:
[----:B------:R-:W-:-:S13]  /*3260*/  ISETP.NE.AND P0, PT, RZ, UR5, PT ;  /* 0x00000005ff007c0c */ /* 0x000fda000bf05270 */
[----:B------:R-:W-:Y:S05]  /*3270*/  @!P0 EXIT ;  /* 0x000000000000894d */ /* 0x000fea0003800000 */
[----:B01234-:R-:W0:Y:S01]  /*3280*/  LDC.64 R4, c[0x0][0x380] ;  /* 0x0000e000ff047b82 */ /* 0x01fe220000000a00 */
[----:B------:R-:W-:Y:S01]  /*3290*/  IADD3 R7, PT, PT, R2, R7, RZ ;  /* 0x0000000702077210 */ /* 0x000fe20007ffe0ff */
[----:B------:R-:W-:-:S04]  /*32a0*/  UIADD3 UR4, UPT, UPT, -UR5, URZ, URZ ;  /* 0x000000ff05047290 */ /* 0x000fc8000fffe1ff */
[----:B0-----:R-:W-:-:S08]  /*32b0*/  IMAD.WIDE.U32 R4, R7, 0x4, R4 ;  /* 0x0000000407047825 */ /* 0x001fd000078e0004 */
.L_x_86:
[----:B------:R-:W2:Y:S01]  /*32c0*/  LDG.E R9, desc[UR8][R4.64] ;  /* 0x0000000804097981 */ /* 0x000ea2000c1e1900 */
[----:B-----5:R-:W0:Y:S01]  /*32d0*/  MUFU.RCP R0, R3 ;  /* 0x0000000300007308 */ /* 0x020e220000001000 */
[----:B------:R-:W-:-:S04]  /*32e0*/  UIADD3 UR4, UPT, UPT, UR4, 0x1, URZ ;  /* 0x0000000104047890 */ /* 0x000fc8000fffe0ff */
[----:B------:R-:W-:Y:S01]  /*32f0*/  UISETP.NE.AND UP0, UPT, UR4, URZ, UPT ;  /* 0x000000ff0400728c */ /* 0x000fe2000bf05270 */
[----:B0-----:R-:W-:-:S04]  /*3300*/  FFMA R7, R0, -R3, 1 ;  /* 0x3f80000000077423 */ /* 0x001fc80000000803 */
[----:B------:R-:W-:Y:S01]  /*3310*/  FFMA R0, R0, R7, R0 ;  /* 0x0000000700007223 */ /* 0x000fe20000000000 */
[----:B--2---:R-:W0:Y:S03]  /*3320*/  FCHK P0, R9, R3 ;  /* 0x0000000309007302 */ /* 0x004e260000000000 */
[----:B------:R-:W-:-:S04]  /*3330*/  FFMA R2, R0, R9, RZ ;  /* 0x0000000900027223 */ /* 0x000fc800000000ff */
[----:B------:R-:W-:-:S04]  /*3340*/  FFMA R7, R2, -R3, R9 ;  /* 0x8000000302077223 */ /* 0x000fc80000000009 */
[----:B------:R-:W-:Y:S01]  /*3350*/  FFMA R0, R0, R7, R2 ;  /* 0x0000000700007223 */ /* 0x000fe20000000002 */
[----:B0-----:R-:W-:Y:S06]  /*3360*/  @!P0 BRA `(.L_x_85) ;  /* 0x00000000000c8947 */ /* 0x001fec0003800000 */
[----:B------:R-:W-:Y:S02]  /*3370*/  MOV R0, R9 ;  /* 0x0000000900007202 */ /* 0x000fe40000000f00 */
[----:B------:R-:W-:-:S07]  /*3380*/  MOV R12, 0x33a0 ;  /* 0x000033a0000c7802 */ /* 0x000fce0000000f00 */
[----:B------:R-:W-:Y:S05]  /*3390*/  CALL.REL.NOINC `($__internal_1_$__cuda_sm3x_div_rn_noftz_f32_slowpath) ;  /* 0x0000000000187944 */ /* 0x000fea0003c00000 */
.L_x_85:
[----:B------:R-:W-:-:S05]  /*33a0*/  FMNMX R7, R0, 1.0000000116860974231e-07, !PT ;  /* 0x33d6bf9500077809 */ /* 0x000fca0007800000 */
[----:B------:R0:W-:Y:S02]  /*33b0*/  STG.E desc[UR8][R4.64], R7 ;  /* 0x0000000704007986 */ /* 0x0001e4000c101908 */
[----:B0-----:R-:W-:-:S04]  /*33c0*/  IADD3 R4, P0, PT, R4, 0x4, RZ ;  /* 0x0000000404047810 */ /* 0x001fc80007f1e0ff */
[----:B------:R-:W-:Y:S01]  /*33d0*/  IADD3.X R5, PT, PT, RZ, R5, RZ, P0, !PT ;  /* 0x00000005ff057210 */ /* 0x000fe200007fe4ff */
[----:B------:R-:W-:Y:S08]  /*33e0*/  BRA.U UP0, `(.L_x_86) ;  /* 0xfffffffd00b47547 */ /* 0x000ff0000b83ffff */
[----:B------:R-:W-:Y:S05]  /*33f0*/  EXIT ;  /* 0x000000000000794d */ /* 0x000fea0003800000 */
        .weak           $__internal_1_$__cuda_sm3x_div_rn_noftz_f32_slowpath
        .type           $__internal_1_$__cuda_sm3x_div_rn_noftz_f32_slowpath,@function
        .size           $__internal_1_$__cuda_sm3x_div_rn_noftz_f32_slowpath,(.L_x_117 - $__internal_1_$__cuda_sm3x_div_rn_noftz_f32_slowpath)
$__internal_1_$__cuda_sm3x_div_rn_noftz_f32_slowpath:
[----:B------:R-:W-:Y:S02]  /*3400*/  SHF.R.U32.HI R11, RZ, 0x17, R3 ;  /* 0x00000017ff0b7819 */ /* 0x000fe40000011603 */
[----:B------:R-:W-:Y:S02]  /*3410*/  SHF.R.U32.HI R14, RZ, 0x17, R0 ;  /* 0x00000017ff0e7819 */ /* 0x000fe40000011600 */
[----:B------:R-:W-:Y:S02]  /*3420*/  LOP3.LUT R11, R11, 0xff, RZ, 0xc0, !PT ;  /* 0x000000ff0b0b7812 */ /* 0x000fe400078ec0ff */
[----:B------:R-:W-:Y:S02]  /*3430*/  LOP3.LUT R14, R14, 0xff, RZ, 0xc0, !PT ;  /* 0x000000ff0e0e7812 */ /* 0x000fe400078ec0ff */
[----:B------:R-:W-:Y:S02]  /*3440*/  IADD3 R16, PT, PT, R11, -0x1, RZ ;  /* 0xffffffff0b107810 */ /* 0x000fe40007ffe0ff */
[----:B------:R-:W-:-:S02]  /*3450*/  IADD3 R15, PT, PT, R14, -0x1, RZ ;  /* 0xffffffff0e0f7810 */ /* 0x000fc40007ffe0ff */
[----:B------:R-:W-:Y:S02]  /*3460*/  ISETP.GT.U32.AND P0, PT, R16, 0xfd, PT ;  /* 0x000000fd1000780c */ /* 0x000fe40003f04070 */
[----:B------:R-:W-:Y:S02]  /*3470*/  MOV R13, R3 ;  /* 0x00000003000d7202 */ /* 0x000fe40000000f00 */
[----:B------:R-:W-:-:S13]  /*3480*/  ISETP.GT.U32.OR P0, PT, R15, 0xfd, P0 ;  /* 0x000000fd0f00780c */ /* 0x000fda0000704470 */
[----:B------:R-:W-:Y:S01]  /*3490*/  @!P0 MOV R10, RZ ;  /* 0x000000ff000a8202 */ /* 0x000fe20000000f00 */
        /* <DEDUP_REMOVED lines=22> */
[----:B------:R-:W-:-:S03]  /*3600*/  @!P1 FFMA R13, R3, 1.84467440737095516160e+19, RZ ;  /* 0x5f800000030d9823 */ /* 0x000fc600000000ff */
[----:B------:R-:W-:-:S07]  /*3610*/  @!P1 IADD3 R10, PT, PT, R10, 0x40, RZ ;  /* 0x000000400a0a9810 */ /* 0x000fce0007ffe0ff */
.L_x_87:
[----:B------:R-:W-:Y:S02]  /*3620*/  LEA R16, R11, 0xc0800000, 0x17 ;  /* 0xc08000000b107811 */ /* 0x000fe400078eb8ff */
[----:B------:R-:W-:Y:S02]  /*3630*/  IADD3 R14, PT, PT, R14, -0x7f, RZ ;  /* 0xffffff810e0e7810 */ /* 0x000fe40007ffe0ff */
[----:B------:R-:W-:-:S03]  /*3640*/  IADD3 R17, PT, PT, -R16, R13, RZ ;  /* 0x0000000d10117210 */ /* 0x000fc60007ffe1ff */
[C---:B------:R-:W-:Y:S01]  /*3650*/  IMAD R0, R14.reuse, -0x800000, R0 ;  /* 0xff8000000e007824 */ /* 0x040fe200078e0200 */
[----:B------:R0:W1:Y:S01]  /*3660*/  MUFU.RCP R16, R17 ;  /* 0x0000001100107308 */ /* 0x0000620000001000 */
[----:B------:R-:W-:Y:S01]  /*3670*/  FADD.FTZ R15, -R17, -RZ ;  /* 0x800000ff110f7221 */ /* 0x000fe20000010100 */
[----:B0-----:R-:W-:-:S04]  /*3680*/  IADD3 R17, PT, PT, R14, 0x7f, -R11 ;  /* 0x0000007f0e117810 */ /* 0x001fc80007ffe80b */
[----:B------:R-:W-:Y:S01]  /*3690*/  IADD3 R17, PT, PT, R17, R10, RZ ;  /* 0x0000000a11117210 */ /* 0x000fe20007ffe0ff */
[----:B-1----:R-:W-:-:S04]  /*36a0*/  FFMA R13, R16, R15, 1 ;  /* 0x3f800000100d7423 */ /* 0x002fc8000000000f */
[----:B------:R-:W-:-:S04]  /*36b0*/  FFMA R13, R16, R13, R16 ;  /* 0x0000000d100d7223 */ /* 0x000fc80000000010 */
[----:B------:R-:W-:-:S04]  /*36c0*/  FFMA R16, R0, R13, RZ ;  /* 0x0000000d00107223 */ /* 0x000fc800000000ff */
[----:B------:R-:W-:-:S04]  /*36d0*/  FFMA R18, R15, R16, R0 ;  /* 0x000000100f127223 */ /* 0x000fc80000000000 */
[----:B------:R-:W-:-:S04]  /*36e0*/  FFMA R16, R13, R18, R16 ;  /* 0x000000120d107223 */ /* 0x000fc80000000010 */
[----:B------:R-:W-:-:S04]  /*36f0*/  FFMA R15, R15, R16, R0 ;  /* 0x000000100f0f7223 */ /* 0x000fc80000000000 */
        /* <DEDUP_REMOVED lines=14> */
[-CC-:B------:R-:W-:Y:S01]  /*37e0*/  FFMA.RZ R10, R13, R15.reuse, R16.reuse ;  /* 0x0000000f0d0a7223 */ /* 0x180fe2000000c010 */
[C---:B------:R-:W-:Y:S02]  /*37f0*/  ISETP.NE.AND P3, PT, R11.reuse, RZ, PT ;  /* 0x000000ff0b00720c */ /* 0x040fe40003f65270 */
[----:B------:R-:W-:Y:S02]  /*3800*/  ISETP.NE.AND P1, PT, R11, RZ, PT ;  /* 0x000000ff0b00720c */ /* 0x000fe40003f25270 */
[----:B------:R-:W-:Y:S01]  /*3810*/  LOP3.LUT R14, R10, 0x7fffff, RZ, 0xc0, !PT ;  /* 0x007fffff0a0e7812 */ /* 0x000fe200078ec0ff */
[CCC-:B------:R-:W-:Y:S01]  /*3820*/  FFMA.RP R10, R13.reuse, R15.reuse, R16.reuse ;  /* 0x0000000f0d0a7223 */ /* 0x1c0fe20000008010 */
[----:B------:R-:W-:Y:S01]  /*3830*/  FFMA.RM R13, R13, R15, R16 ;  /* 0x0000000f0d0d7223 */ /* 0x000fe20000004010 */
[----:B------:R-:W-:Y:S02]  /*3840*/  IADD3 R15, PT, PT, R11, 0x20, RZ ;  /* 0x000000200b0f7810 */ /* 0x000fe40007ffe0ff */
        /* <DEDUP_REMOVED lines=15> */
.L_x_93:
[----:B------:R-:W-:-:S04]  /*3940*/  LOP3.LUT R0, R0, 0x80000000, RZ, 0xc0, !PT ;  /* 0x8000000000007812 */ /* 0x000fc800078ec0ff */
[----:B------:R-:W-:Y:S01]  /*3950*/  LOP3.LUT R0, R0, 0x7f800000, RZ, 0xfc, !PT ;  /* 0x7f80000000007812 */ /* 0x000fe200078efcff */
[----:B------:R-:W-:Y:S06]  /*3960*/  BRA `(.L_x_94) ;  /* 0x0000000000287947 */ /* 0x000fec0003800000 */
.L_x_92:
[----:B------:R-:W-:Y:S01]  /*3970*/  LEA R0, R17, R0, 0x17 ;  /* 0x0000000011007211 */ /* 0x000fe200078eb8ff */
[----:B------:R-:W-:Y:S06]  /*3980*/  BRA `(.L_x_94) ;  /* 0x0000000000207947 */ /* 0x000fec0003800000 */
.L_x_91:
[----:B------:R-:W-:-:S04]  /*3990*/  LOP3.LUT R0, R13, 0x80000000, R0, 0x48, !PT ;  /* 0x800000000d007812 */ /* 0x000fc800078e4800 */
[----:B------:R-:W-:Y:S01]  /*39a0*/  LOP3.LUT R0, R0, 0x7f800000, RZ, 0xfc, !PT ;  /* 0x7f80000000007812 */ /* 0x000fe200078efcff */
[----:B------:R-:W-:Y:S06]  /*39b0*/  BRA `(.L_x_94) ;  /* 0x0000000000147947 */ /* 0x000fec0003800000 */
.L_x_90:
[----:B------:R-:W-:Y:S01]  /*39c0*/  LOP3.LUT R0, R13, 0x80000000, R0, 0x48, !PT ;  /* 0x800000000d007812 */ /* 0x000fe200078e4800 */
[----:B------:R-:W-:Y:S06]  /*39d0*/  BRA `(.L_x_94) ;  /* 0x00000000000c7947 */ /* 0x000fec0003800000 */
.L_x_89:
[----:B------:R-:W0:Y:S01]  /*39e0*/  MUFU.RSQ R0, -QNAN ;  /* 0xffc0000000007908 */ /* 0x000e220000001400 */
[----:B------:R-:W-:Y:S05]  /*39f0*/  BRA `(.L_x_94) ;  /* 0x0000000000047947 */ /* 0x000fea0003800000 */
.L_x_88:
[----:B------:R-:W-:-:S07]  /*3a00*/  FADD.FTZ R0, R0, R3 ;  /* 0x0000000300007221 */ /* 0x000fce0000010000 */
.L_x_94:
[----:B------:R-:W-:-:S04]  /*3a10*/  HFMA2 R13, -RZ, RZ, 0, 0 ;  /* 0x00000000ff0d7431 */ /* 0x000fc800000001ff */
[----:B0-----:R-:W-:Y:S05]  /*3a20*/  RET.REL.NODEC R12 `(_Z14softmax_kernelPfii) ;  /* 0xffffffc40c747950 */ /* 0x001fea0003c3ffff */
.L_x_95:
        /* <DEDUP_REMOVED lines=13> */
.L_x_117:


//--------------------- .text._Z20relu_backward_kernelPfPKfi --------------------------
	.section	.text._Z20relu_backward_kernelPfPKfi,"ax",@progbits
	.align	128
        .global         _Z20relu_backward_kernelPfPKfi
        .type           _Z20relu_backward_kernelPfPKfi,@function
        .size           _Z20relu_backward_kernelPfPKfi,(.L_x_124 - _Z20relu_backward_kernelPfPKfi)
        .other          _Z20relu_backward_kernelPfPKfi,@"STO_CUDA_ENTRY STV_DEFAULT"
_Z20relu_backward_kernelPfPKfi:
.text._Z20relu_backward_kernelPfPKfi:
        /* <DEDUP_REMOVED lines=14> */
[----:B------:R-:W2:Y:S01]  /*00e0*/  LDG.E R7, desc[UR4][R4.64] ;  /* 0x0000000404077981 */ /* 0x000ea2000c1e1900 */
[----:B---3--:R-:W-:-:S05]  /*00f0*/  FSET.BF.GT.AND R0, R2, RZ, PT ;  /* 0x000000ff0200720a */ /* 0x008fca0003804000 */
[----:B--2---:R-:W-:-:S05]  /*0100*/  FMUL R7, R0, R7 ;  /* 0x0000000700077220 */ /* 0x004fca0000400000 */
[----:B------:R-:W-:Y:S01]  /*0110*/  STG.E desc[UR4][R4.64], R7 ;  /* 0x0000000704007986 */ /* 0x000fe2000c101904 */
[----:B------:R-:W-:Y:S05]  /*0120*/  EXIT ;  /* 0x000000000000794d */ /* 0x000fea0003800000 */
.L_x_96:
        /* <DEDUP_REMOVED lines=13> */
.L_x_124:


//--------------------- .text._Z19relu_forward_kernelPfi --------------------------
	.section	.text._Z19relu_forward_kernelPfi,"ax",@progbits
	.align	128
        .global         _Z19relu_forward_kernelPfi
        .type           _Z19relu_forward_kernelPfi,@function
        .size           _Z19relu_forward_kernelPfi,(.L_x_125 - _Z19relu_forward_kernelPfi)
        .other          _Z19relu_forward_kernelPfi,@"STO_CUDA_ENTRY STV_DEFAULT"
_Z19relu_forward_kernelPfi:
.text._Z19relu_forward_kernelPfi:
        /* <DEDUP_REMOVED lines=11> */
[----:B-1----:R-:W2:Y:S02]  /*00b0*/  LDG.E R0, desc[UR4][R2.64] ;  /* 0x0000000402007981 */ /* 0x002ea4000c1e1900 */
[----:B--2---:R-:W-:-:S05]  /*00c0*/  FMNMX R5, RZ, R0, !PT ;  /* 0x00000000ff057209 */ /* 0x004fca0007800000 */
[----:B------:R-:W-:Y:S01]  /*00d0*/  STG.E desc[UR4][R2.64], R5 ;  /* 0x0000000502007986 */ /* 0x000fe2000c101904 */
[----:B------:R-:W-:Y:S05]  /*00e0*/  EXIT ;  /* 0x000000000000794d */ /* 0x000fea0003800000 */
.L_x_97:
        /* <DEDUP_REMOVED lines=9> */
.L_x_125:


//--------------------- .text._Z19bias_forward_kernelPfPKfii --------------------------
	.section	.text._Z19bias_forward_kernelPfPKfii,"ax",@progbits
	.align	128
        .global         _Z19bias_forward_kernelPfPKfii
        .type           _Z19bias_forward_kernelPfPKfii,@function
        .size           _Z19bias_forward_kernelPfPKfii,(.L_x_126 - _Z19bias_forward_kernelPfPKfii)
        .other          _Z19bias_forward_kernelPfPKfii,@"STO_CUDA_ENTRY STV_DEFAULT"
_Z19bias_forward_kernelPfPKfii:
.text._Z19bias_forward_kernelPfPKfii:
[----:B------:R-:W-:Y:S08]  /*0000*/  LDC R1, c[0x0][0x37c] ;  /* 0x0000df00ff017b82 */ /* 0x000ff00000000800 */
[----:B------:R-:W0:Y:S01]  /*0010*/  LDC R8, c[0x0][0x394] ;  /* 0x0000e500ff087b82 */ /* 0x000e220000000800 */
[----:B------:R-:W1:Y:S07]  /*0020*/  S2R R4, SR_TID.X ;  /* 0x0000000000047919 */ /* 0x000e6e0000002100 */
[----:B------:R-:W1:Y:S08]  /*0030*/  S2UR UR4, SR_CTAID.X ;  /* 0x00000000000479c3 */ /* 0x000e700000002500 */
[----:B------:R-:W1:Y:S01]  /*0040*/  LDC R7, c[0x0][0x360] ;  /* 0x0000d800ff077b82 */ /* 0x000e620000000800 */
[----:B0-----:R-:W-:-:S04]  /*0050*/  IABS R9, R8 ;  /* 0x0000000800097213 */ /* 0x001fc80000000000 */
[----:B------:R-:W0:Y:S01]  /*0060*/  I2F.RP R0, R9 ;  /* 0x0000000900007306 */ /* 0x000e220000209400 */
[----:B-1----:R-:W-:Y:S01]  /*0070*/  IMAD R7, R7, UR4, R4 ;  /* 0x0000000407077c24 */ /* 0x002fe2000f8e0204 */
[----:B------:R-:W1:Y:S06]  /*0080*/  LDCU UR4, c[0x0][0x390] ;  /* 0x00007200ff0477ac */ /* 0x000e6c0008000800 */
[----:B0-----:R-:W0:Y:S02]  /*0090*/  MUFU.RCP R0, R0 ;  /* 0x0000000000007308 */ /* 0x001e240000001000 */
[----:B0-----:R-:W-:Y:S01]  /*00a0*/  VIADD R2, R0, 0xffffffe ;  /* 0x0ffffffe00027836 */ /* 0x001fe20000000000 */
[----:B------:R-:W-:-:S05]  /*00b0*/  IABS R0, R7 ;  /* 0x0000000700007213 */ /* 0x000fca0000000000 */
[----:B------:R0:W2:Y:S02]  /*00c0*/  F2I.FTZ.U32.TRUNC.NTZ R3, R2 ;  /* 0x0000000200037305 */ /* 0x0000a4000021f000 */
[----:B0-----:R-:W-:Y:S02]  /*00d0*/  IMAD.MOV.U32 R2, RZ, RZ, RZ ;  /* 0x000000ffff027224 */ /* 0x001fe400078e00ff */
[----:B--2---:R-:W-:-:S04]  /*00e0*/  IMAD.MOV R6, RZ, RZ, -R3 ;  /* 0x000000ffff067224 */ /* 0x004fc800078e0a03 */
[----:B------:R-:W-:Y:S01]  /*00f0*/  IMAD R5, R6, R9, RZ ;  /* 0x0000000906057224 */ /* 0x000fe200078e02ff */
[----:B------:R-:W-:-:S03]  /*0100*/  LOP3.LUT R6, RZ, R8, RZ, 0x33, !PT ;  /* 0x00000008ff067212 */ /* 0x000fc600078e33ff */
[----:B------:R-:W-:Y:S01]  /*0110*/  IMAD.HI.U32 R3, R3, R5, R2 ;  /* 0x0000000503037227 */ /* 0x000fe200078e0002 */
[----:B------:R-:W-:-:S04]  /*0120*/  LOP3.LUT R2, R7, R8, RZ, 0x3c, !PT ;  /* 0x0000000807027212 */ /* 0x000fc800078e3cff */
[----:B------:R-:W-:Y:S01]  /*0130*/  ISETP.GE.AND P0, PT, R2, RZ, PT ;  /* 0x000000ff0200720c */ /* 0x000fe20003f06270 */
[----:B------:R-:W-:-:S05]  /*0140*/  IMAD.HI.U32 R3, R3, R0, RZ ;  /* 0x0000000003037227 */ /* 0x000fca00078e00ff */
[----:B------:R-:W-:-:S05]  /*0150*/  IADD3 R4, PT, PT, -R3, RZ, RZ ;  /* 0x000000ff03047210 */ /* 0x000fca0007ffe1ff */
[----:B------:R-:W-:-:S05]  /*0160*/  IMAD R0, R9, R4, R0 ;  /* 0x0000000409007224 */ /* 0x000fca00078e0200 */
[----:B------:R-:W-:-:S13]  /*0170*/  ISETP.GT.U32.AND P2, PT, R9, R0, PT ;  /* 0x000000000900720c */ /* 0x000fda0003f44070 */
[----:B------:R-:W-:Y:S02]  /*0180*/  @!P2 IMAD.IADD R0, R0, 0x1, -R9 ;  /* 0x000000010000a824 */ /* 0x000fe400078e0a09 */
[----:B------:R-:W-:-:S03]  /*0190*/  @!P2 VIADD R3, R3, 0x1 ;  /* 0x000000010303a836 */ /* 0x000fc60000000000 */
[----:B------:R-:W-:-:S13]  /*01a0*/  ISETP.GE.U32.AND P1, PT, R0, R9, PT ;  /* 0x000000090000720c */ /* 0x000fda0003f26070 */
[----:B------:R-:W-:Y:S02]  /*01b0*/  @P1 IADD3 R3, PT, PT, R3, 0x1, RZ ;  /* 0x0000000103031810 */ /* 0x000fe40007ffe0ff */
[----:B------:R-:W-:-:S03]  /*01c0*/  ISETP.NE.AND P1, PT, R8, RZ, PT ;  /* 0x000000ff0800720c */ /* 0x000fc60003f25270 */
[----:B------:R-:W-:-:S05]  /*01d0*/  @!P0 IMAD.MOV R3, RZ, RZ, -R3 ;  /* 0x000000ffff038224 */ /* 0x000fca00078e0a03 */
[----:B------:R-:W-:-:S04]  /*01e0*/  SEL R3, R6, R3, !P1 ;  /* 0x0000000306037207 */ /* 0x000fc80004800000 */
[----:B-1----:R-:W-:-:S04]  /*01f0*/  ISETP.GE.AND P0, PT, R3, UR4, PT ;  /* 0x0000000403007c0c */ /* 0x002fc8000bf06270 */
[----:B------:R-:W-:-:S13]  /*0200*/  ISETP.LT.OR P0, PT, R8, RZ, P0 ;  /* 0x000000ff0800720c */ /* 0x000fda0000701670 */
[----:B------:R-:W-:Y:S05]  /*0210*/  @P0 EXIT ;  /* 0x000000000000094d */ /* 0x000fea0003800000 */
[----:B------:R-:W0:Y:S01]  /*0220*/  LDC.64 R2, c[0x0][0x388] ;  /* 0x0000e200ff027b82 */ /* 0x000e220000000a00 */
[----:B------:R-:W-:Y:S01]  /*0230*/  ISETP.GE.AND P2, PT, R7, RZ, PT ;  /* 0x000000ff0700720c */ /* 0x000fe20003f46270 */
[----:B------:R-:W1:Y:S01]  /*0240*/  LDCU.64 UR4, c[0x0][0x358] ;  /* 0x00006b00ff0477ac */ /* 0x000e620008000a00 */
[----:B------:R-:W-:Y:S01]  /*0250*/  ISETP.GT.U32.AND P0, PT, R9, R0, PT ;  /* 0x000000000900720c */ /* 0x000fe20003f04070 */
[----:B------:R-:W-:-:S04]  /*0260*/  IMAD.IADD R9, R0, 0x1, -R9 ;  /* 0x0000000100097824 */ /* 0x000fc800078e0a09 */
[----:B------:R-:W2:Y:S01]  /*0270*/  LDC.64 R4, c[0x0][0x380] ;  /* 0x0000e000ff047b82 */ /* 0x000ea20000000a00 */
[----:B------:R-:W-:-:S05]  /*0280*/  SEL R9, R9, R0, !P0 ;  /* 0x0000000009097207 */ /* 0x000fca0004000000 */
[----:B------:R-:W-:-:S04]  /*0290*/  @!P2 IADD3 R9, PT, PT, -R9, RZ, RZ ;  /* 0x000000ff0909a210 */ /* 0x000fc80007ffe1ff */
[----:B------:R-:W-:-:S05]  /*02a0*/  SEL R9, R6, R9, !P1 ;  /* 0x0000000906097207 */ /* 0x000fca0004800000 */
[----:B0-----:R-:W-:-:S06]  /*02b0*/  IMAD.WIDE R2, R9, 0x4, R2 ;  /* 0x0000000409027825 */ /* 0x001fcc00078e0202 */
[----:B-1----:R-:W3:Y:S01]  /*02c0*/  LDG.E R2, desc[UR4][R2.64] ;  /* 0x0000000402027981 */ /* 0x002ee2000c1e1900 */
[----:B--2---:R-:W-:-:S05]  /*02d0*/  IMAD.WIDE R4, R7, 0x4, R4 ;  /* 0x0000000407047825 */ /* 0x004fca00078e0204 */
[----:B------:R-:W3:Y:S02]  /*02e0*/  LDG.E R7, desc[UR4][R4.64] ;  /* 0x0000000404077981 */ /* 0x000ee4000c1e1900 */
[----:B---3--:R-:W-:-:S05]  /*02f0*/  FADD R7, R2, R7 ;  /* 0x0000000702077221 */ /* 0x008fca0000000000 */
[----:B------:R-:W-:Y:S01]  /*0300*/  STG.E desc[UR4][R4.64], R7 ;  /* 0x0000000704007986 */ /* 0x000fe2000c101904 */
[----:B------:R-:W-:Y:S05]  /*0310*/  EXIT ;  /* 0x000000000000794d */ /* 0x000fea0003800000 */
.L_x_98:
        /* <DEDUP_REMOVED lines=14> */
.L_x_126:


//--------------------- .text._Z18matmul_at_b_kernelPKfS0_Pfiii --------------------------
	.section	.text._Z18matmul_at_b_kernelPKfS0_Pfiii,"ax",@progbits
	.align	128
        .global         _Z18matmul_at_b_kernelPKfS0_Pfiii
        .type           _Z18matmul_at_b_kernelPKfS0_Pfiii,@function
        .size           _Z18matmul_at_b_kernelPKfS0_Pfiii,(.L_x_127 - _Z18matmul_at_b_kernelPKfS0_Pfiii)
        .other          _Z18matmul_at_b_kernelPKfS0_Pfiii,@"STO_CUDA_ENTRY STV_DEFAULT"
_Z18matmul_at_b_kernelPKfS0_Pfiii:
.text._Z18matmul_at_b_kernelPKfS0_Pfiii:
[----:B------:R-:W-:Y:S01]  /*0000*/  LDC R1, c[0x0][0x37c] ;  /* 0x0000df00ff017b82 */ /* 0x000fe20000000800 */
[----:B------:R-:W0:Y:S07]  /*0010*/  S2R R6, SR_TID.X ;  /* 0x0000000000067919 */ /* 0x000e2e0000002100 */
[----:B------:R-:W1:Y:S01]  /*0020*/  LDC R5, c[0x0][0x364] ;  /* 0x0000d900ff057b82 */ /* 0x000e620000000800 */
[----:B------:R-:W1:Y:S07]  /*0030*/  S2R R4, SR_TID.Y ;  /* 0x0000000000047919 */ /* 0x000e6e0000002200 */
[----:B------:R-:W0:Y:S08]  /*0040*/  S2UR UR5, SR_CTAID.X ;  /* 0x00000000000579c3 */ /* 0x000e300000002500 */
[----:B------:R-:W0:Y:S08]  /*0050*/  LDC R3, c[0x0][0x360] ;  /* 0x0000d800ff037b82 */ /* 0x000e300000000800 */
[----:B------:R-:W1:Y:S08]  /*0060*/  S2UR UR4, SR_CTAID.Y ;  /* 0x00000000000479c3 */ /* 0x000e700000002600 */
[----:B------:R-:W2:Y:S08]  /*0070*/  LDC R0, c[0x0][0x3a0] ;  /* 0x0000e800ff007b82 */ /* 0x000eb00000000800 */
[----:B------:R-:W3:Y:S01]  /*0080*/  LDC R2, c[0x0][0x39c] ;  /* 0x0000e700ff027b82 */ /* 0x000ee20000000800 */
[----:B0-----:R-:W-:-:S02]  /*0090*/  IMAD R3, R3, UR5, R6 ;  /* 0x0000000503037c24 */ /* 0x001fc4000f8e0206 */
[----:B-1----:R-:W-:-:S03]  /*00a0*/  IMAD R5, R5, UR4, R4 ;  /* 0x0000000405057c24 */ /* 0x002fc6000f8e0204 */
[----:B--2---:R-:W-:-:S04]  /*00b0*/  ISETP.GE.AND P0, PT, R3, R0, PT ;  /* 0x000000000300720c */ /* 0x004fc80003f06270 */
[----:B---3--:R-:W-:-:S13]  /*00c0*/  ISETP.GE.OR P0, PT, R5, R2, P0 ;  /* 0x000000020500720c */ /* 0x008fda0000706670 */
[----:B------:R-:W-:Y:S05]  /*00d0*/  @P0 EXIT ;  /* 0x000000000000094d */ /* 0x000fea0003800000 */
[----:B------:R-:W0:Y:S01]  /*00e0*/  LDC R4, c[0x0][0x398] ;  /* 0x0000e600ff047b82 */ /* 0x000e220000000800 */
[----:B------:R-:W1:Y:S01]  /*00f0*/  LDCU.64 UR4, c[0x0][0x358] ;  /* 0x00006b00ff0477ac */ /* 0x000e620008000a00 */
[----:B------:R-:W-:Y:S01]  /*0100*/  HFMA2 R29, -RZ, RZ, 0, 0 ;  /* 0x00000000ff1d7431 */ /* 0x000fe200000001ff */
[----:B0-----:R-:W-:-:S13]  /*0110*/  ISETP.GE.AND P0, PT, R4, 0x1, PT ;  /* 0x000000010400780c */ /* 0x001fda0003f06270 */
[----:B-1----:R-:W-:Y:S05]  /*0120*/  @!P0 BRA `(.L_x_99) ;  /* 0x0000000400d08947 */ /* 0x002fea0003800000 */
[C---:B------:R-:W-:Y:S02]  /*0130*/  ISETP.GE.U32.AND P1, PT, R4.reuse, 0x8, PT ;  /* 0x000000080400780c */ /* 0x040fe40003f26070 */
[----:B------:R-:W-:Y:S02]  /*0140*/  LOP3.LUT R6, R4, 0x7, RZ, 0xc0, !PT ;  /* 0x0000000704067812 */ /* 0x000fe400078ec0ff */
[----:B------:R-:W-:Y:S02]  /*0150*/  MOV R29, RZ ;  /* 0x000000ff001d7202 */ /* 0x000fe40000000f00 */
[----:B------:R-:W-:Y:S02]  /*0160*/  ISETP.NE.AND P0, PT, R6, RZ, PT ;  /* 0x000000ff0600720c */ /* 0x000fe40003f05270 */
[----:B------:R-:W-:-:S05]  /*0170*/  MOV R8, RZ ;  /* 0x000000ff00087202 */ /* 0x000fca0000000f00 */
[----:B------:R-:W-:Y:S06]  /*0180*/  @!P1 BRA `(.L_x_100) ;  /* 0x0000000000d09947 */ /* 0x000fec0003800000 */
[----:B------:R-:W-:Y:S02]  /*0190*/  LOP3.LUT R8, R4, 0x7ffffff8, RZ, 0xc0, !PT ;  /* 0x7ffffff804087812 */ /* 0x000fe400078ec0ff */
[----:B------:R-:W-:Y:S02]  /*01a0*/  MOV R29, RZ ;  /* 0x000000ff001d7202 */ /* 0x000fe40000000f00 */
[----:B------:R-:W-:Y:S02]  /*01b0*/  MOV R9, R5 ;  /* 0x0000000500097202 */ /* 0x000fe40000000f00 */
[----:B------:R-:W-:Y:S02]  /*01c0*/  MOV R7, R3 ;  /* 0x0000000300077202 */ /* 0x000fe40000000f00 */
[----:B------:R-:W-:-:S07]  /*01d0*/  IADD3 R10, PT, PT, -R8, RZ, RZ ;  /* 0x000000ff080a7210 */ /* 0x000fce0007ffe1ff */
.L_x_101:
[----:B------:R-:W0:Y:S08]  /*01e0*/  LDC.64 R14, c[0x0][0x380] ;  /* 0x0000e000ff0e7b82 */ /* 0x000e300000000a00 */
[----:B------:R-:W1:Y:S01]  /*01f0*/  LDC.64 R26, c[0x0][0x388] ;  /* 0x0000e200ff1a7b82 */ /* 0x000e620000000a00 */
[----:B0-----:R-:W-:-:S05]  /*0200*/  IMAD.WIDE R14, R9, 0x4, R14 ;  /* 0x00000004090e7825 */ /* 0x001fca00078e020e */
[----:B------:R0:W2:Y:S01]  /*0210*/  LDG.E R22, desc[UR4][R14.64] ;  /* 0x000000040e167981 */ /* 0x0000a2000c1e1900 */
[----:B-1----:R-:W-:-:S05]  /*0220*/  IMAD.WIDE R26, R7, 0x4, R26 ;  /* 0x00000004071a7825 */ /* 0x002fca00078e021a */
[----:B------:R-:W2:Y:S01]  /*0230*/  LDG.E R11, desc[UR4][R26.64] ;  /* 0x000000041a0b7981 */ /* 0x000ea2000c1e1900 */
[----:B0-----:R-:W-:-:S04]  /*0240*/  IMAD.WIDE R14, R2, 0x4, R14 ;  /* 0x00000004020e7825 */ /* 0x001fc800078e020e */
[----:B------:R-:W-:Y:S01]  /*0250*/  IMAD.WIDE R20, R0, 0x4, R26 ;  /* 0x0000000400147825 */ /* 0x000fe200078e021a */
[----:B------:R-:W3:Y:S03]  /*0260*/  LDG.E R28, desc[UR4][R14.64] ;  /* 0x000000040e1c7981 */ /* 0x000ee6000c1e1900 */
[----:B------:R-:W-:Y:S01]  /*0270*/  IMAD.WIDE R24, R2, 0x4, R14 ;  /* 0x0000000402187825 */ /* 0x000fe200078e020e */
[----:B------:R-:W3:Y:S03]  /*0280*/  LDG.E R27, desc[UR4][R20.64] ;  /* 0x00000004141b7981 */ /* 0x000ee6000c1e1900 */
[----:B------:R-:W-:-:S04]  /*0290*/  IMAD.WIDE R12, R0, 0x4, R20 ;  /* 0x00000004000c7825 */ /* 0x000fc800078e0214 */
[C---:B------:R-:W-:Y:S01]  /*02a0*/  IMAD.WIDE R16, R2.reuse, 0x4, R24 ;  /* 0x0000000402107825 */ /* 0x040fe200078e0218 */
[----:B------:R-:W4:Y:S04]  /*02b0*/  LDG.E R26, desc[UR4][R12.64] ;  /* 0x000000040c1a7981 */ /* 0x000f28000c1e1900 */
[----:B------:R0:W5:Y:S01]  /*02c0*/  LDG.E R23, desc[UR4][R16.64] ;  /* 0x0000000410177981 */ /* 0x000162000c1e1900 */
[----:B------:R-:W-:-:S03]  /*02d0*/  IMAD.WIDE R18, R2, 0x4, R16 ;  /* 0x0000000402127825 */ /* 0x000fc600078e0210 */
[----:B------:R-:W4:Y:S01]  /*02e0*/  LDG.E R25, desc[UR4][R24.64] ;  /* 0x0000000418197981 */ /* 0x000f22000c1e1900 */
[----:B0-----:R-:W-:-:S03]  /*02f0*/  IMAD.WIDE R16, R0, 0x4, R12 ;  /* 0x0000000400107825 */ /* 0x001fc600078e020c */
[----:B------:R0:W5:Y:S01]  /*0300*/  LDG.E R21, desc[UR4][R18.64] ;  /* 0x0000000412157981 */ /* 0x000162000c1e1900 */
[----:B------:R-:W-:-:S03]  /*0310*/  IMAD.WIDE R14, R2, 0x4, R18 ;  /* 0x00000004020e7825 */ /* 0x000fc600078e0212 */
[----:B------:R1:W5:Y:S04]  /*0320*/  LDG.E R24, desc[UR4][R16.64] ;  /* 0x0000000410187981 */ /* 0x000368000c1e1900 */
[----:B------:R1:W5:Y:S01]  /*0330*/  LDG.E R13, desc[UR4][R14.64] ;  /* 0x000000040e0d7981 */ /* 0x000362000c1e1900 */
[----:B0-----:R-:W-:-:S04]  /*0340*/  IMAD.WIDE R18, R0, 0x4, R16 ;  /* 0x0000000400127825 */ /* 0x001fc800078e0210 */
[----:B-1----:R-:W-:-:S04]  /*0350*/  IMAD.WIDE R16, R0, 0x4, R18 ;  /* 0x0000000400107825 */ /* 0x002fc800078e0212 */
[C---:B------:R-:W-:Y:S01]  /*0360*/  IMAD.WIDE R14, R2.reuse, 0x4, R14 ;  /* 0x00000004020e7825 */ /* 0x040fe200078e020e */
[----:B------:R-:W5:Y:S04]  /*0370*/  LDG.E R20, desc[UR4][R16.64] ;  /* 0x0000000410147981 */ /* 0x000f68000c1e1900 */
[----:B------:R0:W5:Y:S02]  /*0380*/  LDG.E R12, desc[UR4][R14.64] ;  /* 0x000000040e0c7981 */ /* 0x000164000c1e1900 */
[----:B0-----:R-:W-:-:S04]  /*0390*/  IMAD.WIDE R14, R2, 0x4, R14 ;  /* 0x00000004020e7825 */ /* 0x001fc800078e020e */
[----:B--2---:R-:W-:Y:S02]  /*03a0*/  FFMA R11, R22, R11, R29 ;  /* 0x0000000b160b7223 */ /* 0x004fe4000000001d */
[----:B------:R0:W2:Y:S04]  /*03b0*/  LDG.E R22, desc[UR4][R18.64] ;  /* 0x0000000412167981 */ /* 0x0000a8000c1e1900 */
[----:B------:R-:W2:Y:S01]  /*03c0*/  LDG.E R29, desc[UR4][R14.64] ;  /* 0x000000040e1d7981 */ /* 0x000ea2000c1e1900 */
[----:B0-----:R-:W-:-:S05]  /*03d0*/  IMAD.WIDE R18, R0, 0x4, R16 ;  /* 0x0000000400127825 */ /* 0x001fca00078e0210 */
[----:B------:R0:W2:Y:S02]  /*03e0*/  LDG.E R17, desc[UR4][R18.64] ;  /* 0x0000000412117981 */ /* 0x0000a4000c1e1900 */
[----:B0-----:R-:W-:-:S06]  /*03f0*/  IMAD.WIDE R18, R0, 0x4, R18 ;  /* 0x0000000400127825 */ /* 0x001fcc00078e0212 */
[----:B------:R-:W2:Y:S01]  /*0400*/  LDG.E R18, desc[UR4][R18.64] ;  /* 0x0000000412127981 */ /* 0x000ea2000c1e1900 */
[----:B---3--:R-:W-:Y:S01]  /*0410*/  FFMA R28, R28, R27, R11 ;  /* 0x0000001b1c1c7223 */ /* 0x008fe2000000000b */
[----:B------:R-:W-:-:S03]  /*0420*/  IADD3 R10, PT, PT, R10, 0x8, RZ ;  /* 0x000000080a0a7810 */ /* 0x000fc60007ffe0ff */
[----:B----4-:R-:W-:Y:S01]  /*0430*/  FFMA R26, R25, R26, R28 ;  /* 0x0000001a191a7223 */ /* 0x010fe2000000001c */
[----:B------:R-:W-:-:S03]  /*0440*/  ISETP.NE.AND P1, PT, R10, RZ, PT ;  /* 0x000000ff0a00720c */ /* 0x000fc60003f25270 */
[----:B-----5:R-:W-:Y:S01]  /*0450*/  FFMA R24, R23, R24, R26 ;  /* 0x0000001817187223 */ /* 0x020fe2000000001a */
[----:B------:R-:W-:Y:S02]  /*0460*/  LEA R9, R2, R9, 0x3 ;  /* 0x0000000902097211 */ /* 0x000fe400078e18ff */
[----:B------:R-:W-:Y:S01]  /*0470*/  LEA R7, R0, R7, 0x3 ;  /* 0x0000000700077211 */ /* 0x000fe200078e18ff */
[----:B--2---:R-:W-:-:S04]  /*0480*/  FFMA R22, R21, R22, R24 ;  /* 0x0000001615167223 */ /* 0x004fc80000000018 */
[----:B------:R-:W-:-:S04]  /*0490*/  FFMA R13, R13, R20, R22 ;  /* 0x000000140d0d7223 */ /* 0x000fc80000000016 */
[----:B------:R-:W-:-:S04]  /*04a0*/  FFMA R12, R12, R17, R13 ;  /* 0x000000110c0c7223 */ /* 0x000fc8000000000d */
[----:B------:R-:W-:Y:S01]  /*04b0*/  FFMA R29, R29, R18, R12 ;  /* 0x000000121d1d7223 */ /* 0x000fe2000000000c */
[----:B------:R-:W-:Y:S06]  /*04c0*/  @P1 BRA `(.L_x_101) ;  /* 0xfffffffc00441947 */ /* 0x000fec000383ffff */
.L_x_100:
[----:B------:R-:W-:Y:S05]  /*04d0*/  @!P0 BRA `(.L_x_99) ;  /* 0x0000000000e48947 */ /* 0x000fea0003800000 */
[----:B------:R-:W-:Y:S02]  /*04e0*/  ISETP.GE.U32.AND P0, PT, R6, 0x4, PT ;  /* 0x000000040600780c */ /* 0x000fe40003f06070 */
[----:B------:R-:W-:-:S04]  /*04f0*/  LOP3.LUT R9, R4, 0x3, RZ, 0xc0, !PT ;  /* 0x0000000304097812 */ /* 0x000fc800078ec0ff */
[----:B------:R-:W-:-:S07]  /*0500*/  ISETP.NE.AND P1, PT, R9, RZ, PT ;  /* 0x000000ff0900720c */ /* 0x000fce0003f25270 */
[----:B------:R-:W-:Y:S06]  /*0510*/  @!P0 BRA `(.L_x_102) ;  /* 0x0000000000648947 */ /* 0x000fec0003800000 */
[----:B------:R-:W0:Y:S01]  /*0520*/  LDC.64 R20, c[0x0][0x380] ;  /* 0x0000e000ff147b82 */ /* 0x000e220000000a00 */
[C---:B------:R-:W-:Y:S02]  /*0530*/  IMAD R7, R8.reuse, R2, R5 ;  /* 0x0000000208077224 */ /* 0x040fe400078e0205 */
[----:B------:R-:W-:-:S05]  /*0540*/  IMAD R11, R8, R0, R3 ;  /* 0x00000000080b7224 */ /* 0x000fca00078e0203 */
[----:B------:R-:W1:Y:S01]  /*0550*/  LDC.64 R22, c[0x0][0x388] ;  /* 0x0000e200ff167b82 */ /* 0x000e620000000a00 */
[----:B0-----:R-:W-:-:S04]  /*0560*/  IMAD.WIDE R20, R7, 0x4, R20 ;  /* 0x0000000407147825 */ /* 0x001fc800078e0214 */
[----:B-1----:R-:W-:-:S04]  /*0570*/  IMAD.WIDE R22, R11, 0x4, R22 ;  /* 0x000000040b167825 */ /* 0x002fc800078e0216 */
[----:B------:R-:W-:Y:S02]  /*0580*/  IMAD.WIDE R10, R2, 0x4, R20 ;  /* 0x00000004020a7825 */ /* 0x000fe400078e0214 */
[----:B------:R-:W2:Y:S02]  /*0590*/  LDG.E R20, desc[UR4][R20.64] ;  /* 0x0000000414147981 */ /* 0x000ea4000c1e1900 */
[----:B------:R-:W-:Y:S02]  /*05a0*/  IMAD.WIDE R12, R0, 0x4, R22 ;  /* 0x00000004000c7825 */ /* 0x000fe400078e0216 */
[----:B------:R-:W2:Y:S02]  /*05b0*/  LDG.E R22, desc[UR4][R22.64] ;  /* 0x0000000416167981 */ /* 0x000ea4000c1e1900 */
[----:B------:R-:W-:Y:S02]  /*05c0*/  IMAD.WIDE R14, R2, 0x4, R10 ;  /* 0x00000004020e7825 */ /* 0x000fe400078e020a */
[----:B------:R-:W3:Y:S02]  /*05d0*/  LDG.E R11, desc[UR4][R10.64] ;  /* 0x000000040a0b7981 */ /* 0x000ee4000c1e1900 */
[----:B------:R-:W-:-:S02]  /*05e0*/  IMAD.WIDE R6, R0, 0x4, R12 ;  /* 0x0000000400067825 */ /* 0x000fc400078e020c */
[----:B------:R-:W3:Y:S02]  /*05f0*/  LDG.E R12, desc[UR4][R12.64] ;  /* 0x000000040c0c7981 */ /* 0x000ee4000c1e1900 */
[----:B------:R-:W-:Y:S02]  /*0600*/  IMAD.WIDE R16, R2, 0x4, R14 ;  /* 0x0000000402107825 */ /* 0x000fe400078e020e */
[----:B------:R-:W4:Y:S02]  /*0610*/  LDG.E R25, desc[UR4][R14.64] ;  /* 0x000000040e197981 */ /* 0x000f24000c1e1900 */
[----:B------:R-:W-:Y:S02]  /*0620*/  IMAD.WIDE R18, R0, 0x4, R6 ;  /* 0x0000000400127825 */ /* 0x000fe400078e0206 */
[----:B------:R-:W4:Y:S04]  /*0630*/  LDG.E R6, desc[UR4][R6.64] ;  /* 0x0000000406067981 */ /* 0x000f28000c1e1900 */
[----:B------:R-:W5:Y:S04]  /*0640*/  LDG.E R17, desc[UR4][R16.64] ;  /* 0x0000000410117981 */ /* 0x000f68000c1e1900 */
[----:B------:R-:W5:Y:S01]  /*0650*/  LDG.E R18, desc[UR4][R18.64] ;  /* 0x0000000412127981 */ /* 0x000f62000c1e1900 */
[----:B------:R-:W-:Y:S01]  /*0660*/  IADD3 R8, PT, PT, R8, 0x4, RZ ;  /* 0x0000000408087810 */ /* 0x000fe20007ffe0ff */
[----:B--2---:R-:W-:-:S04]  /*0670*/  FFMA R20, R20, R22, R29 ;  /* 0x0000001614147223 */ /* 0x004fc8000000001d */
[----:B---3--:R-:W-:-:S04]  /*0680*/  FFMA R20, R11, R12, R20 ;  /* 0x0000000c0b147223 */ /* 0x008fc80000000014 */
[----:B----4-:R-:W-:-:S04]  /*0690*/  FFMA R20, R25, R6, R20 ;  /* 0x0000000619147223 */ /* 0x010fc80000000014 */
[----:B-----5:R-:W-:-:S07]  /*06a0*/  FFMA R29, R17, R18, R20 ;  /* 0x00000012111d7223 */ /* 0x020fce0000000014 */
.L_x_102:
[----:B------:R-:W-:Y:S05]  /*06b0*/  @!P1 BRA `(.L_x_99) ;  /* 0x00000000006c9947 */ /* 0x000fea0003800000 */
[----:B------:R-:W0:Y:S01]  /*06c0*/  LDC.64 R14, c[0x0][0x380] ;  /* 0x0000e000ff0e7b82 */ /* 0x000e220000000a00 */
[----:B------:R-:W-:Y:S02]  /*06d0*/  ISETP.NE.AND P0, PT, R9, 0x1, PT ;  /* 0x000000010900780c */ /* 0x000fe40003f05270 */
[----:B------:R-:W-:-:S04]  /*06e0*/  LOP3.LUT R4, R4, 0x1, RZ, 0xc0, !PT ;  /* 0x0000000104047812 */ /* 0x000fc800078ec0ff */
[----:B------:R-:W-:Y:S01]  /*06f0*/  ISETP.NE.U32.AND P1, PT, R4, 0x1, PT ;  /* 0x000000010400780c */ /* 0x000fe20003f25070 */
[----:B------:R-:W1:Y:S06]  /*0700*/  LDC.64 R12, c[0x0][0x388] ;  /* 0x0000e200ff0c7b82 */ /* 0x000e6c0000000a00 */
[C---:B------:R-:W-:Y:S02]  /*0710*/  @P0 IMAD R17, R8.reuse, R2, R5 ;  /* 0x0000000208110224 */ /* 0x040fe400078e0205 */
[----:B------:R-:W2:Y:S01]  /*0720*/  LDC.64 R6, c[0x0][0x380] ;  /* 0x0000e000ff067b82 */ /* 0x000ea20000000a00 */
[C---:B------:R-:W-:Y:S01]  /*0730*/  @P0 IMAD R9, R8.reuse, R0, R3 ;  /* 0x0000000008090224 */ /* 0x040fe200078e0203 */
[----:B------:R-:W-:-:S06]  /*0740*/  @P0 IADD3 R8, PT, PT, R8, 0x2, RZ ;  /* 0x0000000208080810 */ /* 0x000fcc0007ffe0ff */
[----:B------:R-:W3:Y:S01]  /*0750*/  LDC.64 R10, c[0x0][0x388] ;  /* 0x0000e200ff0a7b82 */ /* 0x000ee20000000a00 */
[----:B0-----:R-:W-:-:S04]  /*0760*/  @P0 IMAD.WIDE R16, R17, 0x4, R14 ;  /* 0x0000000411100825 */ /* 0x001fc800078e020e */
[----:B-1----:R-:W-:Y:S01]  /*0770*/  @P0 IMAD.WIDE R12, R9, 0x4, R12 ;  /* 0x00000004090c0825 */ /* 0x002fe200078e020c */
[----:B------:R-:W4:Y:S03]  /*0780*/  @P0 LDG.E R4, desc[UR4][R16.64] ;  /* 0x0000000410040981 */ /* 0x000f26000c1e1900 */
[C---:B------:R-:W-:Y:S02]  /*0790*/  @!P1 IMAD R19, R8.reuse, R2, R5 ;  /* 0x0000000208139224 */ /* 0x040fe400078e0205 */
[----:B------:R-:W-:Y:S02]  /*07a0*/  @!P1 IMAD R21, R8, R0, R3 ;  /* 0x0000000008159224 */ /* 0x000fe400078e0203 */
[----:B------:R-:W-:-:S04]  /*07b0*/  @P0 IMAD.WIDE R14, R2, 0x4, R16 ;  /* 0x00000004020e0825 */ /* 0x000fc800078e0210 */
[----:B------:R-:W-:Y:S02]  /*07c0*/  @P0 IMAD.WIDE R8, R0, 0x4, R12 ;  /* 0x0000000400080825 */ /* 0x000fe400078e020c */
[----:B------:R-:W4:Y:S02]  /*07d0*/  @P0 LDG.E R12, desc[UR4][R12.64] ;  /* 0x000000040c0c0981 */ /* 0x000f24000c1e1900 */
[----:B--2---:R-:W-:Y:S02]  /*07e0*/  @!P1 IMAD.WIDE R6, R19, 0x4, R6 ;  /* 0x0000000413069825 */ /* 0x004fe400078e0206 */
[----:B------:R-:W2:Y:S02]  /*07f0*/  @P0 LDG.E R15, desc[UR4][R14.64] ;  /* 0x000000040e0f0981 */ /* 0x000ea4000c1e1900 */
[----:B---3--:R-:W-:Y:S02]  /*0800*/  @!P1 IMAD.WIDE R10, R21, 0x4, R10 ;  /* 0x00000004150a9825 */ /* 0x008fe400078e020a */
[----:B------:R-:W2:Y:S04]  /*0810*/  @P0 LDG.E R8, desc[UR4][R8.64] ;  /* 0x0000000408080981 */ /* 0x000ea8000c1e1900 */
[----:B------:R-:W3:Y:S04]  /*0820*/  @!P1 LDG.E R6, desc[UR4][R6.64] ;  /* 0x0000000406069981 */ /* 0x000ee8000c1e1900 */
[----:B------:R-:W3:Y:S01]  /*0830*/  @!P1 LDG.E R10, desc[UR4][R10.64] ;  /* 0x000000040a0a9981 */ /* 0x000ee2000c1e1900 */
[----:B----4-:R-:W-:-:S04]  /*0840*/  @P0 FFMA R4, R4, R12, R29 ;  /* 0x0000000c04040223 */ /* 0x010fc8000000001d */
[----:B--2---:R-:W-:-:S04]  /*0850*/  @P0 FFMA R29, R15, R8, R4 ;  /* 0x000000080f1d0223 */ /* 0x004fc80000000004 */
[----:B---3--:R-:W-:-:S07]  /*0860*/  @!P1 FFMA R29, R6, R10, R29 ;  /* 0x0000000a061d9223 */ /* 0x008fce000000001d */
.L_x_99:
[----:B------:R-:W0:Y:S01]  /*0870*/  LDC.64 R6, c[0x0][0x390] ;  /* 0x0000e400ff067b82 */ /* 0x000e220000000a00 */
[----:B------:R-:W-:-:S04]  /*0880*/  IMAD R3, R5, R0, R3 ;  /* 0x0000000005037224 */ /* 0x000fc800078e0203 */
[----:B0-----:R-:W-:-:S05]  /*0890*/  IMAD.WIDE R2, R3, 0x4, R6 ;  /* 0x0000000403027825 */ /* 0x001fca00078e0206 */
[----:B------:R-:W-:Y:S01]  /*08a0*/  STG.E desc[UR4][R2.64], R29 ;  /* 0x0000001d02007986 */ /* 0x000fe2000c101904 */
[----:B------:R-:W-:Y:S05]  /*08b0*/  EXIT ;  /* 0x000000000000794d */ /* 0x000fea0003800000 */
.L_x_103:
        /* <DEDUP_REMOVED lines=12> */
.L_x_127:


//--------------------- .text._Z18matmul_a_bt_kernelPKfS0_Pfiii --------------------------
	.section	.text._Z18matmul_a_bt_kernelPKfS0_Pfiii,"ax",@progbits
	.align	128
        .global         _Z18matmul_a_bt_kernelPKfS0_Pfiii
        .type           _Z18matmul_a_bt_kernelPKfS0_Pfiii,@function
        .size           _Z18matmul_a_bt_kernelPKfS0_Pfiii,(.L_x_128 - _Z18matmul_a_bt_kernelPKfS0_Pfiii)
        .other          _Z18matmul_a_bt_kernelPKfS0_Pfiii,@"STO_CUDA_ENTRY STV_DEFAULT"
_Z18matmul_a_bt_kernelPKfS0_Pfiii:
.text._Z18matmul_a_bt_kernelPKfS0_Pfiii:
[----:B------:R-:W-:Y:S01]  /*0000*/  LDC R1, c[0x0][0x37c] ;  /* 0x0000df00ff017b82 */ /* 0x000fe20000000800 */
[----:B------:R-:W0:Y:S07]  /*0010*/  S2R R3, SR_TID.X ;  /* 0x0000000000037919 */ /* 0x000e2e0000002100 */
[----:B------:R-:W1:Y:S01]  /*0020*/  LDC R7, c[0x0][0x364] ;  /* 0x0000d900ff077b82 */ /* 0x000e620000000800 */
[----:B------:R-:W2:Y:S01]  /*0030*/  LDCU UR11, c[0x0][0x3a0] ;  /* 0x00007400ff0b77ac */ /* 0x000ea20008000800 */
[----:B------:R-:W1:Y:S01]  /*0040*/  S2R R2, SR_TID.Y ;  /* 0x0000000000027919 */ /* 0x000e620000002200 */
[----:B------:R-:W3:Y:S05]  /*0050*/  LDCU UR6, c[0x0][0x398] ;  /* 0x00007300ff0677ac */ /* 0x000eea0008000800 */
[----:B------:R-:W0:Y:S08]  /*0060*/  S2UR UR5, SR_CTAID.X ;  /* 0x00000000000579c3 */ /* 0x000e300000002500 */
[----:B------:R-:W0:Y:S08]  /*0070*/  LDC R0, c[0x0][0x360] ;  /* 0x0000d800ff007b82 */ /* 0x000e300000000800 */
[----:B------:R-:W1:Y:S01]  /*0080*/  S2UR UR4, SR_CTAID.Y ;  /* 0x00000000000479c3 */ /* 0x000e620000002600 */
[----:B0-----:R-:W-:-:S05]  /*0090*/  IMAD R0, R0, UR5, R3 ;  /* 0x0000000500007c24 */ /* 0x001fca000f8e0203 */
[----:B--2---:R-:W-:Y:S01]  /*00a0*/  ISETP.GE.AND P0, PT, R0, UR11, PT ;  /* 0x0000000b00007c0c */ /* 0x004fe2000bf06270 */
[----:B-1----:R-:W-:-:S05]  /*00b0*/  IMAD R7, R7, UR4, R2 ;  /* 0x0000000407077c24 */ /* 0x002fca000f8e0202 */
[----:B---3--:R-:W-:-:S13]  /*00c0*/  ISETP.GE.OR P0, PT, R7, UR6, P0 ;  /* 0x0000000607007c0c */ /* 0x008fda0008706670 */
[----:B------:R-:W-:Y:S05]  /*00d0*/  @P0 EXIT ;  /* 0x000000000000094d */ /* 0x000fea0003800000 */
[----:B------:R-:W0:Y:S01]  /*00e0*/  LDCU UR7, c[0x0][0x39c] ;  /* 0x00007380ff0777ac */ /* 0x000e220008000800 */
[----:B------:R-:W-:Y:S01]  /*00f0*/  HFMA2 R14, -RZ, RZ, 0, 0 ;  /* 0x00000000ff0e7431 */ /* 0x000fe200000001ff */
[----:B------:R-:W1:Y:S01]  /*0100*/  LDCU.64 UR12, c[0x0][0x358] ;  /* 0x00006b00ff0c77ac */ /* 0x000e620008000a00 */
[----:B0-----:R-:W-:-:S09]  /*0110*/  UISETP.GE.AND UP0, UPT, UR7, 0x1, UPT ;  /* 0x000000010700788c */ /* 0x001fd2000bf06270 */
[----:B-1----:R-:W-:Y:S05]  /*0120*/  BRA.U !UP0, `(.L_x_104) ;  /* 0x00000009089c7547 */ /* 0x002fea000b800000 */
[----:B------:R-:W-:Y:S02]  /*0130*/  UISETP.GE.U32.AND UP1, UPT, UR7, 0x10, UPT ;  /* 0x000000100700788c */ /* 0x000fe4000bf26070 */
[----:B------:R-:W-:Y:S01]  /*0140*/  IMAD R8, R7, UR7, RZ ;  /* 0x0000000707087c24 */ /* 0x000fe2000f8e02ff */
[----:B------:R-:W-:Y:S02]  /*0150*/  ULOP3.LUT UR10, UR7, 0xf, URZ, 0xc0, !UPT ;  /* 0x0000000f070a7892 */ /* 0x000fe4000f8ec0ff */
[----:B------:R-:W-:Y:S01]  /*0160*/  IMAD R9, R0, UR7, RZ ;  /* 0x0000000700097c24 */ /* 0x000fe2000f8e02ff */
[----:B------:R-:W-:Y:S01]  /*0170*/  MOV R14, RZ ;  /* 0x000000ff000e7202 */ /* 0x000fe20000000f00 */
[----:B------:R-:W-:Y:S01]  /*0180*/  UMOV UR4, URZ ;  /* 0x000000ff00047c82 */ /* 0x000fe20008000000 */
[----:B------:R-:W-:Y:S01]  /*0190*/  UISETP.NE.AND UP0, UPT, UR10, URZ, UPT ;  /* 0x000000ff0a00728c */ /* 0x000fe2000bf05270 */
[----:B------:R-:W-:Y:S10]  /*01a0*/  BRA.U !UP1, `(.L_x_105) ;  /* 0x0000000509107547 */ /* 0x000ff4000b800000 */
[----:B------:R-:W0:Y:S01]  /*01b0*/  LDC.64 R2, c[0x0][0x380] ;  /* 0x0000e000ff027b82 */ /* 0x000e220000000a00 */
[----:B------:R-:W1:Y:S01]  /*01c0*/  LDCU.64 UR8, c[0x0][0x388] ;  /* 0x00007100ff0877ac */ /* 0x000e620008000a00 */
[----:B------:R-:W-:Y:S02]  /*01d0*/  MOV R14, RZ ;  /* 0x000000ff000e7202 */ /* 0x000fe40000000f00 */
[----:B------:R-:W-:Y:S01]  /*01e0*/  MOV R6, R9 ;  /* 0x0000000900067202 */ /* 0x000fe20000000f00 */
[----:B------:R-:W-:Y:S02]  /*01f0*/  ULOP3.LUT UR4, UR7, 0x7ffffff0, URZ, 0xc0, !UPT ;  /* 0x7ffffff007047892 */ /* 0x000fe4000f8ec0ff */
[----:B-1----:R-:W-:Y:S02]  /*0200*/  UIADD3 UR5, UP1, UPT, UR8, 0x20, URZ ;  /* 0x0000002008057890 */ /* 0x002fe4000ff3e0ff */
[----:B------:R-:W-:Y:S02]  /*0210*/  UIADD3 UR8, UPT, UPT, -UR4, URZ, URZ ;  /* 0x000000ff04087290 */ /* 0x000fe4000fffe1ff */
[----:B------:R-:W-:Y:S01]  /*0220*/  UIADD3.X UR6, UPT, UPT, URZ, UR9, URZ, UP1, !UPT ;  /* 0x00000009ff067290 */ /* 0x000fe20008ffe4ff */
[----:B0-----:R-:W-:-:S03]  /*0230*/  IMAD.WIDE.U32 R2, R8, 0x4, R2 ;  /* 0x0000000408027825 */ /* 0x001fc600078e0002 */
[----:B------:R-:W-:-:S04]  /*0240*/  IADD3 R4, P0, PT, R2, 0x20, RZ ;  /* 0x0000002002047810 */ /* 0x000fc80007f1e0ff */
[----:B------:R-:W-:-:S09]  /*0250*/  IADD3.X R5, PT, PT, RZ, R3, RZ, P0, !PT ;  /* 0x00000003ff057210 */ /* 0x000fd200007fe4ff */
.L_x_106:
[----:B------:R-:W-:Y:S01]  /*0260*/  MOV R2, UR5 ;  /* 0x0000000500027c02 */ /* 0x000fe20008000f00 */
[----:B------:R-:W2:Y:S01]  /*0270*/  LDG.E R15, desc[UR12][R4.64+-0x20] ;  /* 0xffffe00c040f7981 */ /* 0x000ea2000c1e1900 */
[----:B------:R-:W-:-:S03]  /*0280*/  MOV R3, UR6 ;  /* 0x0000000600037c02 */ /* 0x000fc60008000f00 */
[----:B------:R-:W3:Y:S01]  /*0290*/  LDG.E R17, desc[UR12][R4.64+-0x1c] ;  /* 0xffffe40c04117981 */ /* 0x000ee2000c1e1900 */
[----:B------:R-:W-:-:S03]  /*02a0*/  IMAD.WIDE R2, R6, 0x4, R2 ;  /* 0x0000000406027825 */ /* 0x000fc600078e0202 */
[----:B------:R-:W4:Y:S04]  /*02b0*/  LDG.E R19, desc[UR12][R4.64+-0x18] ;  /* 0xffffe80c04137981 */ /* 0x000f28000c1e1900 */
[----:B------:R-:W2:Y:S04]  /*02c0*/  LDG.E R16, desc[UR12][R2.64+-0x20] ;  /* 0xffffe00c02107981 */ /* 0x000ea8000c1e1900 */
[----:B------:R-:W3:Y:S04]  /*02d0*/  LDG.E R24, desc[UR12][R2.64+-0x1c] ;  /* 0xffffe40c02187981 */ /* 0x000ee8000c1e1900 */
[----:B------:R-:W4:Y:S04]  /*02e0*/  LDG.E R18, desc[UR12][R2.64+-0x18] ;  /* 0xffffe80c02127981 */ /* 0x000f28000c1e1900 */
[----:B------:R-:W5:Y:S04]  /*02f0*/  LDG.E R20, desc[UR12][R4.64+-0x14] ;  /* 0xffffec0c04147981 */ /* 0x000f68000c1e1900 */
        /* <DEDUP_REMOVED lines=8> */
[----:B------:R-:W5:Y:S01]  /*0380*/  LDG.E R26, desc[UR12][R4.64+0x1c] ;  /* 0x00001c0c041a7981 */ /* 0x000f62000c1e1900 */
[----:B--2---:R-:W-:-:S03]  /*0390*/  FFMA R16, R15, R16, R14 ;  /* 0x000000100f107223 */ /* 0x004fc6000000000e */
[----:B------:R-:W2:Y:S01]  /*03a0*/  LDG.E R15, desc[UR12][R4.64+-0x4] ;  /* 0xfffffc0c040f7981 */ /* 0x000ea2000c1e1900 */
[----:B---3--:R-:W-:-:S03]  /*03b0*/  FFMA R24, R17, R24, R16 ;  /* 0x0000001811187223 */ /* 0x008fc60000000010 */
[----:B------:R-:W2:Y:S01]  /*03c0*/  LDG.E R14, desc[UR12][R2.64+-0x4] ;  /* 0xfffffc0c020e7981 */ /* 0x000ea2000c1e1900 */
[----:B----4-:R-:W-:-:S03]  /*03d0*/  FFMA R25, R19, R18, R24 ;  /* 0x0000001213197223 */ /* 0x010fc60000000018 */
[----:B------:R-:W3:Y:S04]  /*03e0*/  LDG.E R16, desc[UR12][R4.64] ;  /* 0x0000000c04107981 */ /* 0x000ee8000c1e1900 */
[----:B------:R-:W3:Y:S01]  /*03f0*/  LDG.E R17, desc[UR12][R2.64] ;  /* 0x0000000c02117981 */ /* 0x000ee2000c1e1900 */
[----:B-----5:R-:W-:-:S03]  /*0400*/  FFMA R25, R20, R21, R25 ;  /* 0x0000001514197223 */ /* 0x020fc60000000019 */
[----:B------:R-:W4:Y:S04]  /*0410*/  LDG.E R18, desc[UR12][R4.64+0x4] ;  /* 0x0000040c04127981 */ /* 0x000f28000c1e1900 */
[----:B------:R-:W4:Y:S01]  /*0420*/  LDG.E R19, desc[UR12][R2.64+0x4] ;  /* 0x0000040c02137981 */ /* 0x000f22000c1e1900 */
[----:B------:R-:W-:-:S03]  /*0430*/  FFMA R25, R22, R23, R25 ;  /* 0x0000001716197223 */ /* 0x000fc60000000019 */
[----:B------:R-:W5:Y:S04]  /*0440*/  LDG.E R20, desc[UR12][R4.64+0x8] ;  /* 0x0000080c04147981 */ /* 0x000f68000c1e1900 */
[----:B------:R-:W5:Y:S01]  /*0450*/  LDG.E R21, desc[UR12][R2.64+0x8] ;  /* 0x0000080c02157981 */ /* 0x000f62000c1e1900 */
[----:B------:R-:W-:-:S03]  /*0460*/  FFMA R25, R10, R11, R25 ;  /* 0x0000000b0a197223 */ /* 0x000fc60000000019 */
[----:B------:R-:W5:Y:S04]  /*0470*/  LDG.E R22, desc[UR12][R4.64+0xc] ;  /* 0x00000c0c04167981 */ /* 0x000f68000c1e1900 */
[----:B------:R-:W5:Y:S04]  /*0480*/  LDG.E R23, desc[UR12][R2.64+0xc] ;  /* 0x00000c0c02177981 */ /* 0x000f68000c1e1900 */
[----:B------:R-:W5:Y:S01]  /*0490*/  LDG.E R10, desc[UR12][R4.64+0x10] ;  /* 0x0000100c040a7981 */ /* 0x000f62000c1e1900 */
[----:B------:R-:W-:-:S03]  /*04a0*/  FFMA R28, R12, R13, R25 ;  /* 0x0000000d0c1c7223 */ /* 0x000fc60000000019 */
[----:B------:R-:W5:Y:S04]  /*04b0*/  LDG.E R11, desc[UR12][R2.64+0x10] ;  /* 0x0000100c020b7981 */ /* 0x000f68000c1e1900 */
[----:B------:R-:W5:Y:S04]  /*04c0*/  LDG.E R24, desc[UR12][R4.64+0x14] ;  /* 0x0000140c04187981 */ /* 0x000f68000c1e1900 */
[----:B------:R-:W5:Y:S04]  /*04d0*/  LDG.E R25, desc[UR12][R2.64+0x14] ;  /* 0x0000140c02197981 */ /* 0x000f68000c1e1900 */
[----:B------:R0:W5:Y:S04]  /*04e0*/  LDG.E R13, desc[UR12][R4.64+0x18] ;  /* 0x0000180c040d7981 */ /* 0x000168000c1e1900 */
[----:B------:R-:W5:Y:S01]  /*04f0*/  LDG.E R12, desc[UR12][R2.64+0x18] ;  /* 0x0000180c020c7981 */ /* 0x000f62000c1e1900 */
[----:B------:R-:W-:-:S04]  /*0500*/  UIADD3 UR8, UPT, UPT, UR8, 0x10, URZ ;  /* 0x0000001008087890 */ /* 0x000fc8000fffe0ff */
[----:B------:R-:W-:Y:S01]  /*0510*/  UISETP.NE.AND UP1, UPT, UR8, URZ, UPT ;  /* 0x000000ff0800728c */ /* 0x000fe2000bf25270 */
[----:B0-----:R-:W-:Y:S02]  /*0520*/  IADD3 R4, P0, PT, R4, 0x40, RZ ;  /* 0x0000004004047810 */ /* 0x001fe40007f1e0ff */
[----:B------:R-:W-:Y:S02]  /*0530*/  IADD3 R6, PT, PT, R6, 0x10, RZ ;  /* 0x0000001006067810 */ /* 0x000fe40007ffe0ff */
[----:B------:R-:W-:Y:S01]  /*0540*/  IADD3.X R5, PT, PT, RZ, R5, RZ, P0, !PT ;  /* 0x00000005ff057210 */ /* 0x000fe200007fe4ff */
[----:B--2---:R-:W-:-:S04]  /*0550*/  FFMA R15, R15, R14, R28 ;  /* 0x0000000e0f0f7223 */ /* 0x004fc8000000001c */
[----:B---3--:R-:W-:-:S04]  /*0560*/  FFMA R15, R16, R17, R15 ;  /* 0x00000011100f7223 */ /* 0x008fc8000000000f */
[----:B----4-:R-:W-:-:S04]  /*0570*/  FFMA R15, R18, R19, R15 ;  /* 0x00000013120f7223 */ /* 0x010fc8000000000f */
[----:B-----5:R-:W-:-:S04]  /*0580*/  FFMA R15, R20, R21, R15 ;  /* 0x00000015140f7223 */ /* 0x020fc8000000000f */
[----:B------:R-:W-:-:S04]  /*0590*/  FFMA R15, R22, R23, R15 ;  /* 0x00000017160f7223 */ /* 0x000fc8000000000f */
[----:B------:R-:W-:-:S04]  /*05a0*/  FFMA R11, R10, R11, R15 ;  /* 0x0000000b0a0b7223 */ /* 0x000fc8000000000f */
[----:B------:R-:W-:-:S04]  /*05b0*/  FFMA R24, R24, R25, R11 ;  /* 0x0000001918187223 */ /* 0x000fc8000000000b */
[----:B------:R-:W-:-:S04]  /*05c0*/  FFMA R13, R13, R12, R24 ;  /* 0x0000000c0d0d7223 */ /* 0x000fc80000000018 */
[----:B------:R-:W-:Y:S01]  /*05d0*/  FFMA R14, R26, R27, R13 ;  /* 0x0000001b1a0e7223 */ /* 0x000fe2000000000d */
[----:B------:R-:W-:Y:S06]  /*05e0*/  BRA.U UP1, `(.L_x_106) ;  /* 0xfffffffd011c7547 */ /* 0x000fec000b83ffff */
.L_x_105:
[----:B------:R-:W-:Y:S05]  /*05f0*/  BRA.U !UP0, `(.L_x_104) ;  /* 0x0000000508687547 */ /* 0x000fea000b800000 */
[----:B------:R-:W-:Y:S02]  /*0600*/  UISETP.GE.U32.AND UP0, UPT, UR10, 0x8, UPT ;  /* 0x000000080a00788c */ /* 0x000fe4000bf06070 */
[----:B------:R-:W-:-:S04]  /*0610*/  ULOP3.LUT UR6, UR7, 0x7, URZ, 0xc0, !UPT ;  /* 0x0000000707067892 */ /* 0x000fc8000f8ec0ff */
[----:B------:R-:W-:-:S03]  /*0620*/  UISETP.NE.AND UP1, UPT, UR6, URZ, UPT ;  /* 0x000000ff0600728c */ /* 0x000fc6000bf25270 */
[----:B------:R-:W-:Y:S08]  /*0630*/  BRA.U !UP0, `(.L_x_107) ;  /* 0x0000000108907547 */ /* 0x000ff0000b800000 */
[----:B------:R-:W0:Y:S01]  /*0640*/  LDC.64 R10, c[0x0][0x380] ;  /* 0x0000e000ff0a7b82 */ /* 0x000e220000000a00 */
[----:B------:R-:W1:Y:S01]  /*0650*/  LDCU.64 UR8, c[0x0][0x380] ;  /* 0x00007000ff0877ac */ /* 0x000e620008000a00 */
[C---:B------:R-:W-:Y:S02]  /*0660*/  IADD3 R3, PT, PT, R8.reuse, UR4, RZ ;  /* 0x0000000408037c10 */ /* 0x040fe4000fffe0ff */
[----:B------:R-:W-:Y:S02]  /*0670*/  IADD3 R6, P0, PT, R8, UR4, RZ ;  /* 0x0000000408067c10 */ /* 0x000fe4000ff1e0ff */
[----:B------:R-:W-:Y:S02]  /*0680*/  IADD3 R13, PT, PT, R9, UR4, RZ ;  /* 0x00000004090d7c10 */ /* 0x000fe4000fffe0ff */
[----:B------:R-:W2:Y:S01]  /*0690*/  LDC.64 R4, c[0x0][0x388] ;  /* 0x0000e200ff047b82 */ /* 0x000ea20000000a00 */
[----:B0-----:R-:W-:Y:S01]  /*06a0*/  IMAD.WIDE.U32 R10, R3, 0x4, R10 ;  /* 0x00000004030a7825 */ /* 0x001fe200078e000a */
[----:B------:R-:W-:-:S02]  /*06b0*/  IADD3.X R3, PT, PT, RZ, RZ, RZ, P0, !PT ;  /* 0x000000ffff037210 */ /* 0x000fc400007fe4ff */
[C---:B-1----:R-:W-:Y:S02]  /*06c0*/  LEA R2, P0, R6.reuse, UR8, 0x2 ;  /* 0x0000000806027c11 */ /* 0x042fe4000f8010ff */
[----:B------:R-:W3:Y:S02]  /*06d0*/  LDG.E R15, desc[UR12][R10.64] ;  /* 0x0000000c0a0f7981 */ /* 0x000ee4000c1e1900 */
[----:B------:R-:W-:Y:S01]  /*06e0*/  LEA.HI.X R3, R6, UR9, R3, 0x2, P0 ;  /* 0x0000000906037c11 */ /* 0x000fe200080f1403 */
[----:B--2---:R-:W-:-:S04]  /*06f0*/  IMAD.WIDE R4, R13, 0x4, R4 ;  /* 0x000000040d047825 */ /* 0x004fc800078e0204 */
[----:B------:R-:W2:Y:S04]  /*0700*/  LDG.E R18, desc[UR12][R2.64+0x4] ;  /* 0x0000040c02127981 */ /* 0x000ea8000c1e1900 */
[----:B------:R-:W3:Y:S04]  /*0710*/  LDG.E R16, desc[UR12][R4.64] ;  /* 0x0000000c04107981 */ /* 0x000ee8000c1e1900 */
[----:B------:R-:W2:Y:S04]  /*0720*/  LDG.E R17, desc[UR12][R4.64+0x4] ;  /* 0x0000040c04117981 */ /* 0x000ea8000c1e1900 */
[----:B------:R-:W4:Y:S04]  /*0730*/  LDG.E R19, desc[UR12][R4.64+0x8] ;  /* 0x0000080c04137981 */ /* 0x000f28000c1e1900 */
        /* <DEDUP_REMOVED lines=11> */
[----:B------:R-:W-:Y:S01]  /*07f0*/  UIADD3 UR4, UPT, UPT, UR4, 0x8, URZ ;  /* 0x0000000804047890 */ /* 0x000fe2000fffe0ff */
[----:B---3--:R-:W-:-:S04]  /*0800*/  FFMA R15, R15, R16, R14 ;  /* 0x000000100f0f7223 */ /* 0x008fc8000000000e */
[----:B--2---:R-:W-:-:S04]  /*0810*/  FFMA R15, R18, R17, R15 ;  /* 0x00000011120f7223 */ /* 0x004fc8000000000f */
[----:B----4-:R-:W-:-:S04]  /*0820*/  FFMA R15, R20, R19, R15 ;  /* 0x00000013140f7223 */ /* 0x010fc8000000000f */
[----:B-----5:R-:W-:-:S04]  /*0830*/  FFMA R15, R22, R21, R15 ;  /* 0x00000015160f7223 */ /* 0x020fc8000000000f */
[----:B------:R-:W-:-:S04]  /*0840*/  FFMA R15, R24, R23, R15 ;  /* 0x00000017180f7223 */ /* 0x000fc8000000000f */
[----:B------:R-:W-:-:S04]  /*0850*/  FFMA R13, R12, R13, R15 ;  /* 0x0000000d0c0d7223 */ /* 0x000fc8000000000f */
[----:B------:R-:W-:-:S04]  /*0860*/  FFMA R11, R6, R11, R13 ;  /* 0x0000000b060b7223 */ /* 0x000fc8000000000d */
[----:B------:R-:W-:-:S07]  /*0870*/  FFMA R14, R10, R25, R11 ;  /* 0x000000190a0e7223 */ /* 0x000fce000000000b */
.L_x_107:
        /* <DEDUP_REMOVED lines=13> */
[----:B-1----:R-:W-:-:S03]  /*0950*/  LEA R2, P0, R6, UR6, 0x2 ;  /* 0x0000000606027c11 */ /* 0x002fc6000f8010ff */
[----:B------:R-:W3:Y:S01]  /*0960*/  LDG.E R11, desc[UR12][R10.64] ;  /* 0x0000000c0a0b7981 */ /* 0x000ee2000c1e1900 */
        /* <DEDUP_REMOVED lines=8> */
[----:B------:R-:W5:Y:S01]  /*09f0*/  LDG.E R18, desc[UR12][R4.64+0xc] ;  /* 0x00000c0c04127981 */ /* 0x000f62000c1e1900 */
[----:B------:R-:W-:Y:S01]  /*0a00*/  UIADD3 UR4, UPT, UPT, UR4, 0x4, URZ ;  /* 0x0000000404047890 */ /* 0x000fe2000fffe0ff */
[----:B---3--:R-:W-:-:S04]  /*0a10*/  FFMA R6, R11, R6, R14 ;  /* 0x000000060b067223 */ /* 0x008fc8000000000e */
[----:B--2---:R-:W-:-:S04]  /*0a20*/  FFMA R6, R13, R12, R6 ;  /* 0x0000000c0d067223 */ /* 0x004fc80000000006 */
[----:B----4-:R-:W-:-:S04]  /*0a30*/  FFMA R6, R15, R16, R6 ;  /* 0x000000100f067223 */ /* 0x010fc80000000006 */
[----:B-----5:R-:W-:-:S07]  /*0a40*/  FFMA R14, R17, R18, R6 ;  /* 0x00000012110e7223 */ /* 0x020fce0000000006 */
.L_x_108:
[----:B------:R-:W-:Y:S05]  /*0a50*/  BRA.U !UP1, `(.L_x_104) ;  /* 0x0000000109507547 */ /* 0x000fea000b800000 */
[----:B------:R-:W0:Y:S01]  /*0a60*/  LDC.64 R4, c[0x0][0x380] ;  /* 0x0000e000ff047b82 */ /* 0x000e220000000a00 */
[----:B------:R-:W-:Y:S01]  /*0a70*/  IADD3 R11, PT, PT, R8, UR4, RZ ;  /* 0x00000004080b7c10 */ /* 0x000fe2000fffe0ff */
[----:B------:R-:W-:-:S06]  /*0a80*/  UIADD3 UR5, UPT, UPT, -UR5, URZ, URZ ;  /* 0x000000ff05057290 */ /* 0x000fcc000fffe1ff */
[----:B------:R-:W1:Y:S01]  /*0a90*/  LDC.64 R2, c[0x0][0x388] ;  /* 0x0000e200ff027b82 */ /* 0x000e620000000a00 */
[----:B0-----:R-:W-:Y:S01]  /*0aa0*/  IMAD.WIDE.U32 R4, R11, 0x4, R4 ;  /* 0x000000040b047825 */ /* 0x001fe200078e0004 */
[----:B------:R-:W-:Y:S02]  /*0ab0*/  IADD3 R11, PT, PT, R9, UR4, RZ ;  /* 0x00000004090b7c10 */ /* 0x000fe4000fffe0ff */
[----:B------:R-:W-:Y:S02]  /*0ac0*/  MOV R6, R4 ;  /* 0x0000000400067202 */ /* 0x000fe40000000f00 */
[----:B------:R-:W-:-:S07]  /*0ad0*/  MOV R13, R5 ;  /* 0x00000005000d7202 */ /* 0x000fce0000000f00 */
.L_x_109:
[----:B-1----:R-:W-:Y:S01]  /*0ae0*/  IMAD.WIDE R4, R11, 0x4, R2 ;  /* 0x000000040b047825 */ /* 0x002fe200078e0202 */
[----:B------:R-:W-:Y:S02]  /*0af0*/  MOV R9, R13 ;  /* 0x0000000d00097202 */ /* 0x000fe40000000f00 */
[----:B------:R-:W-:-:S03]  /*0b00*/  MOV R8, R6 ;  /* 0x0000000600087202 */ /* 0x000fc60000000f00 */
[----:B------:R-:W2:Y:S04]  /*0b10*/  LDG.E R4, desc[UR12][R4.64] ;  /* 0x0000000c04047981 */ /* 0x000ea8000c1e1900 */
[----:B------:R-:W2:Y:S01]  /*0b20*/  LDG.E R9, desc[UR12][R8.64] ;  /* 0x0000000c08097981 */ /* 0x000ea2000c1e1900 */
[----:B------:R-:W-:Y:S01]  /*0b30*/  UIADD3 UR5, UPT, UPT, UR5, 0x1, URZ ;  /* 0x0000000105057890 */ /* 0x000fe2000fffe0ff */
[----:B------:R-:W-:Y:S02]  /*0b40*/  IADD3 R6, P0, PT, R6, 0x4, RZ ;  /* 0x0000000406067810 */ /* 0x000fe40007f1e0ff */
[----:B------:R-:W-:Y:S01]  /*0b50*/  IADD3 R11, PT, PT, R11, 0x1, RZ ;  /* 0x000000010b0b7810 */ /* 0x000fe20007ffe0ff */
[----:B------:R-:W-:Y:S01]  /*0b60*/  UISETP.NE.AND UP0, UPT, UR5, URZ, UPT ;  /* 0x000000ff0500728c */ /* 0x000fe2000bf05270 */
[----:B------:R-:W-:Y:S01]  /*0b70*/  IADD3.X R13, PT, PT, RZ, R13, RZ, P0, !PT ;  /* 0x0000000dff0d7210 */ /* 0x000fe200007fe4ff */
[----:B--2---:R-:W-:-:S07]  /*0b80*/  FFMA R14, R9, R4, R14 ;  /* 0x00000004090e7223 */ /* 0x004fce000000000e */
[----:B------:R-:W-:Y:S05]  /*0b90*/  BRA.U UP0, `(.L_x_109) ;  /* 0xfffffffd00d07547 */ /* 0x000fea000b83ffff */
.L_x_104:
[----:B------:R-:W0:Y:S01]  /*0ba0*/  LDC.64 R2, c[0x0][0x390] ;  /* 0x0000e400ff027b82 */ /* 0x000e220000000a00 */
[----:B------:R-:W-:-:S04]  /*0bb0*/  IMAD R7, R7, UR11, R0 ;  /* 0x0000000b07077c24 */ /* 0x000fc8000f8e0200 */
[----:B0-----:R-:W-:-:S05]  /*0bc0*/  IMAD.WIDE R2, R7, 0x4, R2 ;  /* 0x0000000407027825 */ /* 0x001fca00078e0202 */
[----:B------:R-:W-:Y:S01]  /*0bd0*/  STG.E desc[UR12][R2.64], R14 ;  /* 0x0000000e02007986 */ /* 0x000fe2000c10190c */
[----:B------:R-:W-:Y:S05]  /*0be0*/  EXIT ;  /* 0x000000000000794d */ /* 0x000fea0003800000 */
.L_x_110:
        /* <DEDUP_REMOVED lines=9> */
.L_x_128:


//--------------------- .text._Z17matmul_a_b_kernelPKfS0_Pfiii --------------------------
	.section	.text._Z17matmul_a_b_kernelPKfS0_Pfiii,"ax",@progbits
	.align	128
        .global         _Z17matmul_a_b_kernelPKfS0_Pfiii
        .type           _Z17matmul_a_b_kernelPKfS0_Pfiii,@function
        .size           _Z17matmul_a_b_kernelPKfS0_Pfiii,(.L_x_129 - _Z17matmul_a_b_kernelPKfS0_Pfiii)
        .other          _Z17matmul_a_b_kernelPKfS0_Pfiii,@"STO_CUDA_ENTRY STV_DEFAULT"
_Z17matmul_a_b_kernelPKfS0_Pfiii:
.text._Z17matmul_a_b_kernelPKfS0_Pfiii:
[----:B------:R-:W-:Y:S01]  /*0000*/  LDC R1, c[0x0][0x37c] ;  /* 0x0000df00ff017b82 */ /* 0x000fe20000000800 */
[----:B------:R-:W0:Y:S07]  /*0010*/  S2R R5, SR_TID.X ;  /* 0x0000000000057919 */ /* 0x000e2e0000002100 */
[----:B------:R-:W1:Y:S01]  /*0020*/  LDC R16, c[0x0][0x364] ;  /* 0x0000d900ff107b82 */ /* 0x000e620000000800 */
[----:B------:R-:W2:Y:S01]  /*0030*/  LDCU UR6, c[0x0][0x398] ;  /* 0x00007300ff0677ac */ /* 0x000ea20008000800 */
[----:B------:R-:W1:Y:S06]  /*0040*/  S2R R3, SR_TID.Y ;  /* 0x0000000000037919 */ /* 0x000e6c0000002200 */
[----:B------:R-:W0:Y:S08]  /*0050*/  S2UR UR5, SR_CTAID.X ;  /* 0x00000000000579c3 */ /* 0x000e300000002500 */
[----:B------:R-:W0:Y:S08]  /*0060*/  LDC R0, c[0x0][0x360] ;  /* 0x0000d800ff007b82 */ /* 0x000e300000000800 */
[----:B------:R-:W1:Y:S08]  /*0070*/  S2UR UR4, SR_CTAID.Y ;  /* 0x00000000000479c3 */ /* 0x000e700000002600 */
[----:B------:R-:W3:Y:S01]  /*0080*/  LDC R17, c[0x0][0x3a0] ;  /* 0x0000e800ff117b82 */ /* 0x000ee20000000800 */
[----:B0-----:R-:W-:-:S02]  /*0090*/  IMAD R0, R0, UR5, R5 ;  /* 0x0000000500007c24 */ /* 0x001fc4000f8e0205 */
[----:B-1----:R-:W-:-:S03]  /*00a0*/  IMAD R16, R16, UR4, R3 ;  /* 0x0000000410107c24 */ /* 0x002fc6000f8e0203 */
[----:B---3--:R-:W-:-:S04]  /*00b0*/  ISETP.GE.AND P0, PT, R0, R17, PT ;  /* 0x000000110000720c */ /* 0x008fc80003f06270 */
[----:B--2---:R-:W-:-:S13]  /*00c0*/  ISETP.GE.OR P0, PT, R16, UR6, P0 ;  /* 0x0000000610007c0c */ /* 0x004fda0008706670 */
[----:B------:R-:W-:Y:S05]  /*00d0*/  @P0 EXIT ;  /* 0x000000000000094d */ /* 0x000fea0003800000 */
[----:B------:R-:W0:Y:S01]  /*00e0*/  LDC R19, c[0x0][0x39c] ;  /* 0x0000e700ff137b82 */ /* 0x000e220000000800 */
[----:B------:R-:W1:Y:S01]  /*00f0*/  LDCU.64 UR4, c[0x0][0x358] ;  /* 0x00006b00ff0477ac */ /* 0x000e620008000a00 */
[----:B------:R-:W-:Y:S01]  /*0100*/  HFMA2 R24, -RZ, RZ, 0, 0 ;  /* 0x00000000ff187431 */ /* 0x000fe200000001ff */
[----:B0-----:R-:W-:-:S13]  /*0110*/  ISETP.GE.AND P0, PT, R19, 0x1, PT ;  /* 0x000000011300780c */ /* 0x001fda0003f06270 */
[----:B-1----:R-:W-:Y:S05]  /*0120*/  @!P0 BRA `(.L_x_111) ;  /* 0x0000000400e08947 */ /* 0x002fea0003800000 */
[C---:B------:R-:W-:Y:S01]  /*0130*/  ISETP.GE.U32.AND P1, PT, R19.reuse, 0x8, PT ;  /* 0x000000081300780c */ /* 0x040fe20003f26070 */
[----:B------:R-:W-:Y:S01]  /*0140*/  IMAD R20, R16, R19, RZ ;  /* 0x0000001310147224 */ /* 0x000fe200078e02ff */
[----:B------:R-:W-:Y:S02]  /*0150*/  LOP3.LUT R27, R19, 0x7, RZ, 0xc0, !PT ;  /* 0x00000007131b7812 */ /* 0x000fe400078ec0ff */
[----:B------:R-:W-:Y:S02]  /*0160*/  MOV R24, RZ ;  /* 0x000000ff00187202 */ /* 0x000fe40000000f00 */
[----:B------:R-:W-:Y:S02]  /*0170*/  ISETP.NE.AND P0, PT, R27, RZ, PT ;  /* 0x000000ff1b00720c */ /* 0x000fe40003f05270 */
[----:B------:R-:W-:-:S05]  /*0180*/  MOV R21, RZ ;  /* 0x000000ff00157202 */ /* 0x000fca0000000f00 */
[----:B------:R-:W-:Y:S06]  /*0190*/  @!P1 BRA `(.L_x_112) ;  /* 0x0000000000c49947 */ /* 0x000fec0003800000 */
[----:B------:R-:W0:Y:S01]  /*01a0*/  LDC.64 R2, c[0x0][0x380] ;  /* 0x0000e000ff027b82 */ /* 0x000e220000000a00 */
[----:B------:R-:W-:Y:S02]  /*01b0*/  LOP3.LUT R21, R19, 0x7ffffff8, RZ, 0xc0, !PT ;  /* 0x7ffffff813157812 */ /* 0x000fe400078ec0ff */
[----:B------:R-:W-:Y:S02]  /*01c0*/  MOV R24, RZ ;  /* 0x000000ff00187202 */ /* 0x000fe40000000f00 */
[----:B------:R-:W-:Y:S02]  /*01d0*/  MOV R18, R0 ;  /* 0x0000000000127202 */ /* 0x000fe40000000f00 */
[----:B------:R-:W-:Y:S01]  /*01e0*/  IADD3 R22, PT, PT, -R21, RZ, RZ ;  /* 0x000000ff15167210 */ /* 0x000fe20007ffe1ff */
[----:B0-----:R-:W-:-:S03]  /*01f0*/  IMAD.WIDE.U32 R2, R20, 0x4, R2 ;  /* 0x0000000414027825 */ /* 0x001fc600078e0002 */
[----:B------:R-:W-:-:S04]  /*0200*/  IADD3 R4, P1, PT, R2, 0x10, RZ ;  /* 0x0000001002047810 */ /* 0x000fc80007f3e0ff */
[----:B------:R-:W-:-:S09]  /*0210*/  IADD3.X R5, PT, PT, RZ, R3, RZ, P1, !PT ;  /* 0x00000003ff057210 */ /* 0x000fd20000ffe4ff */
.L_x_113:
[----:B------:R-:W0:Y:S01]  /*0220*/  LDC.64 R14, c[0x0][0x388] ;  /* 0x0000e200ff0e7b82 */ /* 0x000e220000000a00 */
[----:B------:R-:W-:Y:S02]  /*0230*/  MOV R2, R4 ;  /* 0x0000000400027202 */ /* 0x000fe40000000f00 */
[----:B------:R-:W-:-:S05]  /*0240*/  MOV R3, R5 ;  /* 0x0000000500037202 */ /* 0x000fca0000000f00 */
[----:B------:R-:W2:Y:S04]  /*0250*/  LDG.E R25, desc[UR4][R2.64+-0x10] ;  /* 0xfffff00402197981 */ /* 0x000ea8000c1e1900 */
[----:B------:R-:W3:Y:S04]  /*0260*/  LDG.E R23, desc[UR4][R2.64+-0xc] ;  /* 0xfffff40402177981 */ /* 0x000ee8000c1e1900 */
[----:B------:R-:W4:Y:S04]  /*0270*/  LDG.E R29, desc[UR4][R2.64+-0x8] ;  /* 0xfffff804021d7981 */ /* 0x000f28000c1e1900 */
[----:B------:R-:W5:Y:S01]  /*0280*/  LDG.E R28, desc[UR4][R2.64+-0x4] ;  /* 0xfffffc04021c7981 */ /* 0x000f62000c1e1900 */
[----:B0-----:R-:W-:-:S05]  /*0290*/  IMAD.WIDE R14, R18, 0x4, R14 ;  /* 0x00000004120e7825 */ /* 0x001fca00078e020e */
[----:B------:R0:W2:Y:S01]  /*02a0*/  LDG.E R26, desc[UR4][R14.64] ;  /* 0x000000040e1a7981 */ /* 0x0000a2000c1e1900 */
[----:B------:R-:W-:-:S04]  /*02b0*/  IMAD.WIDE R12, R17, 0x4, R14 ;  /* 0x00000004110c7825 */ /* 0x000fc800078e020e */
[C---:B------:R-:W-:Y:S02]  /*02c0*/  IMAD.WIDE R4, R17.reuse, 0x4, R12 ;  /* 0x0000000411047825 */ /* 0x040fe400078e020c */
[----:B------:R-:W3:Y:S02]  /*02d0*/  LDG.E R12, desc[UR4][R12.64] ;  /* 0x000000040c0c7981 */ /* 0x000ee4000c1e1900 */
[C---:B------:R-:W-:Y:S02]  /*02e0*/  IMAD.WIDE R8, R17.reuse, 0x4, R4 ;  /* 0x0000000411087825 */ /* 0x040fe400078e0204 */
[----:B------:R-:W4:Y:S02]  /*02f0*/  LDG.E R4, desc[UR4][R4.64] ;  /* 0x0000000404047981 */ /* 0x000f24000c1e1900 */
[C---:B------:R-:W-:Y:S02]  /*0300*/  IMAD.WIDE R6, R17.reuse, 0x4, R8 ;  /* 0x0000000411067825 */ /* 0x040fe400078e0208 */
[----:B------:R-:W5:Y:S02]  /*0310*/  LDG.E R8, desc[UR4][R8.64] ;  /* 0x0000000408087981 */ /* 0x000f64000c1e1900 */
[----:B------:R-:W-:-:S02]  /*0320*/  IMAD.WIDE R10, R17, 0x4, R6 ;  /* 0x00000004110a7825 */ /* 0x000fc400078e0206 */
[----:B------:R-:W5:Y:S04]  /*0330*/  LDG.E R5, desc[UR4][R2.64] ;  /* 0x0000000402057981 */ /* 0x000f68000c1e1900 */
[----:B------:R-:W5:Y:S01]  /*0340*/  LDG.E R6, desc[UR4][R6.64] ;  /* 0x0000000406067981 */ /* 0x000f62000c1e1900 */
[----:B0-----:R-:W-:-:S03]  /*0350*/  IMAD.WIDE R14, R17, 0x4, R10 ;  /* 0x00000004110e7825 */ /* 0x001fc600078e020a */
[----:B------:R-:W5:Y:S04]  /*0360*/  LDG.E R10, desc[UR4][R10.64] ;  /* 0x000000040a0a7981 */ /* 0x000f68000c1e1900 */
[----:B------:R-:W5:Y:S04]  /*0370*/  LDG.E R13, desc[UR4][R14.64] ;  /* 0x000000040e0d7981 */ /* 0x000f68000c1e1900 */
[----:B------:R-:W5:Y:S04]  /*0380*/  LDG.E R7, desc[UR4][R2.64+0x4] ;  /* 0x0000040402077981 */ /* 0x000f68000c1e1900 */
[----:B------:R-:W5:Y:S01]  /*0390*/  LDG.E R9, desc[UR4][R2.64+0xc] ;  /* 0x00000c0402097981 */ /* 0x000f62000c1e1900 */
[----:B--2---:R-:W-:Y:S01]  /*03a0*/  FFMA R26, R25, R26, R24 ;  /* 0x0000001a191a7223 */ /* 0x004fe20000000018 */
[----:B------:R-:W-:-:S02]  /*03b0*/  IMAD.WIDE R24, R17, 0x4, R14 ;  /* 0x0000000411187825 */ /* 0x000fc400078e020e */
[----:B------:R-:W2:Y:S04]  /*03c0*/  LDG.E R14, desc[UR4][R2.64+0x8] ;  /* 0x00000804020e7981 */ /* 0x000ea8000c1e1900 */
[----:B------:R-:W2:Y:S01]  /*03d0*/  LDG.E R24, desc[UR4][R24.64] ;  /* 0x0000000418187981 */ /* 0x000ea2000c1e1900 */
[----:B---3--:R-:W-:Y:S01]  /*03e0*/  FFMA R12, R23, R12, R26 ;  /* 0x0000000c170c7223 */ /* 0x008fe2000000001a */
[----:B------:R-:W-:-:S03]  /*03f0*/  IADD3 R22, PT, PT, R22, 0x8, RZ ;  /* 0x0000000816167810 */ /* 0x000fc60007ffe0ff */
[----:B----4-:R-:W-:Y:S01]  /*0400*/  FFMA R29, R29, R4, R12 ;  /* 0x000000041d1d7223 */ /* 0x010fe2000000000c */
[----:B------:R-:W-:-:S03]  /*0410*/  ISETP.NE.AND P1, PT, R22, RZ, PT ;  /* 0x000000ff1600720c */ /* 0x000fc60003f25270 */
[----:B-----5:R-:W-:Y:S01]  /*0420*/  FFMA R8, R28, R8, R29 ;  /* 0x000000081c087223 */ /* 0x020fe2000000001d */
[----:B------:R-:W-:-:S03]  /*0430*/  IADD3 R4, P2, PT, R2, 0x20, RZ ;  /* 0x0000002002047810 */ /* 0x000fc60007f5e0ff */
[----:B------:R-:W-:Y:S01]  /*0440*/  FFMA R6, R5, R6, R8 ;  /* 0x0000000605067223 */ /* 0x000fe20000000008 */
[----:B------:R-:W-:Y:S02]  /*0450*/  IADD3.X R5, PT, PT, RZ, R3, RZ, P2, !PT ;  /* 0x00000003ff057210 */ /* 0x000fe400017fe4ff */
[----:B------:R-:W-:Y:S01]  /*0460*/  LEA R18, R17, R18, 0x3 ;  /* 0x0000001211127211 */ /* 0x000fe200078e18ff */
[----:B------:R-:W-:-:S04]  /*0470*/  FFMA R7, R7, R10, R6 ;  /* 0x0000000a07077223 */ /* 0x000fc80000000006 */
[----:B--2---:R-:W-:-:S04]  /*0480*/  FFMA R14, R14, R13, R7 ;  /* 0x0000000d0e0e7223 */ /* 0x004fc80000000007 */
[----:B------:R-:W-:Y:S01]  /*0490*/  FFMA R24, R9, R24, R14 ;  /* 0x0000001809187223 */ /* 0x000fe2000000000e */
[----:B------:R-:W-:Y:S06]  /*04a0*/  @P1 BRA `(.L_x_113) ;  /* 0xfffffffc005c1947 */ /* 0x000fec000383ffff */
.L_x_112:
[----:B------:R-:W-:Y:S05]  /*04b0*/  @!P0 BRA `(.L_x_111) ;  /* 0x0000000000fc8947 */ /* 0x000fea0003800000 */
[----:B------:R-:W-:Y:S02]  /*04c0*/  ISETP.GE.U32.AND P1, PT, R27, 0x4, PT ;  /* 0x000000041b00780c */ /* 0x000fe40003f26070 */
[----:B------:R-:W-:-:S04]  /*04d0*/  LOP3.LUT R14, R19, 0x3, RZ, 0xc0, !PT ;  /* 0x00000003130e7812 */ /* 0x000fc800078ec0ff */
[----:B------:R-:W-:-:S07]  /*04e0*/  ISETP.NE.AND P0, PT, R14, RZ, PT ;  /* 0x000000ff0e00720c */ /* 0x000fce0003f05270 */
[----:B------:R-:W-:Y:S06]  /*04f0*/  @!P1 BRA `(.L_x_114) ;  /* 0x00000000006c9947 */ /* 0x000fec0003800000 */
[----:B------:R-:W0:Y:S01]  /*0500*/  LDC.64 R4, c[0x0][0x388] ;  /* 0x0000e200ff047b82 */ /* 0x000e220000000a00 */
[----:B------:R-:W1:Y:S01]  /*0510*/  LDCU.64 UR6, c[0x0][0x380] ;  /* 0x00007000ff0677ac */ /* 0x000e620008000a00 */
[----:B------:R-:W-:Y:S01]  /*0520*/  IMAD R7, R21, R17, R0 ;  /* 0x0000001115077224 */ /* 0x000fe200078e0200 */
[CC--:B------:R-:W-:Y:S02]  /*0530*/  IADD3 R3, PT, PT, R20.reuse, R21.reuse, RZ ;  /* 0x0000001514037210 */ /* 0x0c0fe40007ffe0ff */
[----:B------:R-:W-:-:S03]  /*0540*/  IADD3 R8, P1, PT, R20, R21, RZ ;  /* 0x0000001514087210 */ /* 0x000fc60007f3e0ff */
[----:B------:R-:W2:Y:S01]  /*0550*/  LDC.64 R12, c[0x0][0x380] ;  /* 0x0000e000ff0c7b82 */ /* 0x000ea20000000a00 */
[----:B0-----:R-:W-:-:S04]  /*0560*/  IMAD.WIDE R4, R7, 0x4, R4 ;  /* 0x0000000407047825 */ /* 0x001fc800078e0204 */
[----:B------:R-:W-:Y:S02]  /*0570*/  IMAD.WIDE R6, R17, 0x4, R4 ;  /* 0x0000000411067825 */ /* 0x000fe400078e0204 */
[----:B------:R-:W3:Y:S02]  /*0580*/  LDG.E R4, desc[UR4][R4.64] ;  /* 0x0000000404047981 */ /* 0x000ee4000c1e1900 */
[----:B--2---:R-:W-:Y:S01]  /*0590*/  IMAD.WIDE.U32 R12, R3, 0x4, R12 ;  /* 0x00000004030c7825 */ /* 0x004fe200078e000c */
[----:B------:R-:W-:Y:S02]  /*05a0*/  IADD3.X R3, PT, PT, RZ, RZ, RZ, P1, !PT ;  /* 0x000000ffff037210 */ /* 0x000fe40000ffe4ff */
[----:B-1----:R-:W-:-:S03]  /*05b0*/  LEA R2, P1, R8, UR6, 0x2 ;  /* 0x0000000608027c11 */ /* 0x002fc6000f8210ff */
[----:B------:R-:W3:Y:S01]  /*05c0*/  LDG.E R13, desc[UR4][R12.64] ;  /* 0x000000040c0d7981 */ /* 0x000ee2000c1e1900 */
[----:B------:R-:W-:Y:S01]  /*05d0*/  LEA.HI.X R3, R8, UR7, R3, 0x2, P1 ;  /* 0x0000000708037c11 */ /* 0x000fe200088f1403 */
[C---:B------:R-:W-:Y:S02]  /*05e0*/  IMAD.WIDE R8, R17.reuse, 0x4, R6 ;  /* 0x0000000411087825 */ /* 0x040fe400078e0206 */
[----:B------:R-:W2:Y:S04]  /*05f0*/  LDG.E R6, desc[UR4][R6.64] ;  /* 0x0000000406067981 */ /* 0x000ea8000c1e1900 */
[----:B------:R-:W2:Y:S01]  /*0600*/  LDG.E R15, desc[UR4][R2.64+0x4] ;  /* 0x00000404020f7981 */ /* 0x000ea2000c1e1900 */
[----:B------:R-:W-:-:S03]  /*0610*/  IMAD.WIDE R10, R17, 0x4, R8 ;  /* 0x00000004110a7825 */ /* 0x000fc600078e0208 */
[----:B------:R-:W4:Y:S04]  /*0620*/  LDG.E R22, desc[UR4][R8.64] ;  /* 0x0000000408167981 */ /* 0x000f28000c1e1900 */
[----:B------:R-:W4:Y:S04]  /*0630*/  LDG.E R18, desc[UR4][R2.64+0x8] ;  /* 0x0000080402127981 */ /* 0x000f28000c1e1900 */
[----:B------:R-:W5:Y:S04]  /*0640*/  LDG.E R26, desc[UR4][R2.64+0xc] ;  /* 0x00000c04021a7981 */ /* 0x000f68000c1e1900 */
[----:B------:R-:W5:Y:S01]  /*0650*/  LDG.E R10, desc[UR4][R10.64] ;  /* 0x000000040a0a7981 */ /* 0x000f62000c1e1900 */
[----:B------:R-:W-:Y:S01]  /*0660*/  IADD3 R21, PT, PT, R21, 0x4, RZ ;  /* 0x0000000415157810 */ /* 0x000fe20007ffe0ff */
[----:B---3--:R-:W-:-:S04]  /*0670*/  FFMA R24, R13, R4, R24 ;  /* 0x000000040d187223 */ /* 0x008fc80000000018 */
[----:B--2---:R-:W-:-:S04]  /*0680*/  FFMA R15, R15, R6, R24 ;  /* 0x000000060f0f7223 */ /* 0x004fc80000000018 */
[----:B----4-:R-:W-:-:S04]  /*0690*/  FFMA R15, R18, R22, R15 ;  /* 0x00000016120f7223 */ /* 0x010fc8000000000f */
[----:B-----5:R-:W-:-:S07]  /*06a0*/  FFMA R24, R26, R10, R15 ;  /* 0x0000000a1a187223 */ /* 0x020fce000000000f */
.L_x_114:
[----:B------:R-:W-:Y:S05]  /*06b0*/  @!P0 BRA `(.L_x_111) ;  /* 0x00000000007c8947 */ /* 0x000fea0003800000 */
[----:B------:R-:W-:Y:S01]  /*06c0*/  ISETP.NE.AND P1, PT, R14, 0x1, PT ;  /* 0x000000010e00780c */ /* 0x000fe20003f25270 */
[----:B------:R-:W0:Y:S01]  /*06d0*/  LDC.64 R10, c[0x0][0x380] ;  /* 0x0000e000ff0a7b82 */ /* 0x000e220000000a00 */
[----:B------:R-:W-:-:S04]  /*06e0*/  LOP3.LUT R19, R19, 0x1, RZ, 0xc0, !PT ;  /* 0x0000000113137812 */ /* 0x000fc800078ec0ff */
[----:B------:R-:W-:-:S03]  /*06f0*/  ISETP.NE.U32.AND P0, PT, R19, 0x1, PT ;  /* 0x000000011300780c */ /* 0x000fc60003f05070 */
[----:B------:R-:W1:Y:S04]  /*0700*/  LDC.64 R8, c[0x0][0x388] ;  /* 0x0000e200ff087b82 */ /* 0x000e680000000a00 */
[CC--:B------:R-:W-:Y:S02]  /*0710*/  @P1 IADD3 R13, PT, PT, R20.reuse, R21.reuse, RZ ;  /* 0x00000015140d1210 */ /* 0x0c0fe40007ffe0ff */
[----:B------:R-:W-:Y:S02]  /*0720*/  @P1 IADD3 R12, P2, PT, R20, R21, RZ ;  /* 0x00000015140c1210 */ /* 0x000fe40007f5e0ff */
[----:B------:R-:W2:Y:S02]  /*0730*/  @P1 LDC.64 R2, c[0x0][0x380] ;  /* 0x0000e000ff021b82 */ /* 0x000ea40000000a00 */
[----:B------:R-:W-:-:S06]  /*0740*/  @P1 IADD3.X R14, PT, PT, RZ, RZ, RZ, P2, !PT ;  /* 0x000000ffff0e1210 */ /* 0x000fcc00017fe4ff */
[----:B------:R-:W3:Y:S01]  /*0750*/  LDC.64 R4, c[0x0][0x380] ;  /* 0x0000e000ff047b82 */ /* 0x000ee20000000a00 */
[----:B0-----:R-:W-:-:S04]  /*0760*/  @P1 IMAD.WIDE.U32 R10, R13, 0x4, R10 ;  /* 0x000000040d0a1825 */ /* 0x001fc800078e000a */
[C---:B------:R-:W-:Y:S01]  /*0770*/  @P1 IMAD R13, R21.reuse, R17, R0 ;  /* 0x00000011150d1224 */ /* 0x040fe200078e0200 */
[----:B------:R-:W-:Y:S01]  /*0780*/  @P1 IADD3 R21, PT, PT, R21, 0x2, RZ ;  /* 0x0000000215151810 */ /* 0x000fe20007ffe0ff */
[----:B------:R-:W4:Y:S01]  /*0790*/  @P1 LDG.E R11, desc[UR4][R10.64] ;  /* 0x000000040a0b1981 */ /* 0x000f22000c1e1900 */
[----:B------:R-:W0:Y:S01]  /*07a0*/  LDC.64 R6, c[0x0][0x388] ;  /* 0x0000e200ff067b82 */ /* 0x000e220000000a00 */
[----:B-1----:R-:W-:Y:S01]  /*07b0*/  @P1 IMAD.WIDE R8, R13, 0x4, R8 ;  /* 0x000000040d081825 */ /* 0x002fe200078e0208 */
[----:B------:R-:W-:Y:S02]  /*07c0*/  @!P0 IADD3 R15, PT, PT, R20, R21, RZ ;  /* 0x00000015140f8210 */ /* 0x000fe40007ffe0ff */
[----:B--2---:R-:W-:Y:S01]  /*07d0*/  @P1 LEA R2, P2, R12, R2, 0x2 ;  /* 0x000000020c021211 */ /* 0x004fe200078410ff */
[----:B------:R-:W-:-:S03]  /*07e0*/  @!P0 IMAD R21, R21, R17, R0 ;  /* 0x0000001115158224 */ /* 0x000fc600078e0200 */
[----:B------:R-:W-:Y:S01]  /*07f0*/  @P1 LEA.HI.X R3, R12, R3, R14, 0x2, P2 ;  /* 0x000000030c031211 */ /* 0x000fe200010f140e */
[----:B------:R-:W-:Y:S01]  /*0800*/  @P1 IMAD.WIDE R12, R17, 0x4, R8 ;  /* 0x00000004110c1825 */ /* 0x000fe200078e0208 */
[----:B------:R-:W4:Y:S03]  /*0810*/  @P1 LDG.E R14, desc[UR4][R8.64] ;  /* 0x00000004080e1981 */ /* 0x000f26000c1e1900 */
[----:B---3--:R-:W-:Y:S01]  /*0820*/  @!P0 IMAD.WIDE.U32 R4, R15, 0x4, R4 ;  /* 0x000000040f048825 */ /* 0x008fe200078e0004 */
[----:B------:R-:W2:Y:S04]  /*0830*/  @P1 LDG.E R2, desc[UR4][R2.64+0x4] ;  /* 0x0000040402021981 */ /* 0x000ea8000c1e1900 */
[----:B------:R-:W2:Y:S01]  /*0840*/  @P1 LDG.E R12, desc[UR4][R12.64] ;  /* 0x000000040c0c1981 */ /* 0x000ea2000c1e1900 */
[----:B0-----:R-:W-:-:S03]  /*0850*/  @!P0 IMAD.WIDE R6, R21, 0x4, R6 ;  /* 0x0000000415068825 */ /* 0x001fc600078e0206 */
[----:B------:R-:W3:Y:S04]  /*0860*/  @!P0 LDG.E R5, desc[UR4][R4.64] ;  /* 0x0000000404058981 */ /* 0x000ee8000c1e1900 */
[----:B------:R-:W3:Y:S01]  /*0870*/  @!P0 LDG.E R6, desc[UR4][R6.64] ;  /* 0x0000000406068981 */ /* 0x000ee2000c1e1900 */
[----:B----4-:R-:W-:-:S04]  /*0880*/  @P1 FFMA R11, R11, R14, R24 ;  /* 0x0000000e0b0b1223 */ /* 0x010fc80000000018 */
[----:B--2---:R-:W-:-:S04]  /*0890*/  @P1 FFMA R24, R2, R12, R11 ;  /* 0x0000000c02181223 */ /* 0x004fc8000000000b */
[----:B---3--:R-:W-:-:S07]  /*08a0*/  @!P0 FFMA R24, R5, R6, R24 ;  /* 0x0000000605188223 */ /* 0x008fce0000000018 */
.L_x_111:
[----:B------:R-:W0:Y:S01]  /*08b0*/  LDC.64 R2, c[0x0][0x390] ;  /* 0x0000e400ff027b82 */ /* 0x000e220000000a00 */
[----:B------:R-:W-:-:S04]  /*08c0*/  IMAD R17, R16, R17, R0 ;  /* 0x0000001110117224 */ /* 0x000fc800078e0200 */
[----:B0-----:R-:W-:-:S05]  /*08d0*/  IMAD.WIDE R2, R17, 0x4, R2 ;  /* 0x0000000411027825 */ /* 0x001fca00078e0202 */
[----:B------:R-:W-:Y:S01]  /*08e0*/  STG.E desc[UR4][R2.64], R24 ;  /* 0x0000001802007986 */ /* 0x000fe2000c101904 */
[----:B------:R-:W-:Y:S05]  /*08f0*/  EXIT ;  /* 0x000000000000794d */ /* 0x000fea0003800000 */
.L_x_115:
        /* <DEDUP_REMOVED lines=16> */
.L_x_129:


//--------------------- .nv.shared.reserved.0     --------------------------
	.section	.nv.shared.reserved.0,"aw",@nobits
	.weak		__nv_reservedSMEM_offset_0_alias
	.size		__nv_reservedSMEM_offset_0_alias, 0, 64
	.other		__nv_reservedSMEM_offset_0_alias,@"STO_CUDA_RESERVED_SHARED STV_DEFAULT"
__nv_reservedSMEM_offset_0_alias:
	.zero		0
	.zero		64


//--------------------- .nv.constant0._Z19residual_add_kernelPfPKfi --------------------------
	.section	.nv.constant0._Z19residual_add_kernelPfPKfi,"a",@progbits
	.sectionflags	@""
	.align	4
.nv.constant0._Z19residual_add_kernelPfPKfi:
	.zero		916


//--------------------- .nv.constant0._Z20weight_update_kernelPfPKfi --------------------------
	.section	.nv.constant0._Z20weight_update_kernelPfPKfi,"a",@progbits
	.sectionflags	@""
	.align	4
.nv.constant0._Z20weight_update_kernelPfPKfi:
	.zero		916


//--------------------- .nv.constant0._Z20bias_backward_kernelPfPKfii --------------------------
	.section	.nv.constant0._Z20bias_backward_kernelPfPKfii,"a",@progbits
	.sectionflags	@""
	.align	4
.nv.constant0._Z20bias_backward_kernelPfPKfii:
	.zero		920


//--------------------- .nv.constant0._Z31compute_output_gradients_kernelPfPKfPKii --------------------------
	.section	.nv.constant0._Z31compute_output_gradients_kernelPfPKfPKii,"a",@progbits
	.sectionflags	@""
	.align	4
.nv.constant0._Z31compute_output_gradients_kernelPfPKfPKii:
	.zero		924


//--------------------- .nv.constant0._Z16zero_grad_kernelPfi --------------------------
	.section	.nv.constant0._Z16zero_grad_kernelPfi,"a",@progbits
	.sectionflags	@""
	.align	4
.nv.constant0._Z16zero_grad_kernelPfi:
	.zero		908


//--------------------- .nv.constant0._Z14softmax_kernelPfii --------------------------
	.section	.nv.constant0._Z14softmax_kernelPfii,"a",@progbits
	.sectionflags	@""
	.align	4
.nv.constant0._Z14softmax_kernelPfii:
	.zero		912


//--------------------- .nv.constant0._Z20relu_backward_kernelPfPKfi --------------------------
	.section	.nv.constant0._Z20relu_backward_kernelPfPKfi,"a",@progbits
	.sectionflags	@""
	.align	4
.nv.constant0._Z20relu_backward_kernelPfPKfi:
	.zero		916


//--------------------- .nv.constant0._Z19relu_forward_kernelPfi --------------------------
	.section	.nv.constant0._Z19relu_forward_kernelPfi,"a",@progbits
	.sectionflags	@""
	.align	4
.nv.constant0._Z19relu_forward_kernelPfi:
	.zero		908


//--------------------- .nv.constant0._Z19bias_forward_kernelPfPKfii --------------------------
	.section	.nv.constant0._Z19bias_forward_kernelPfPKfii,"a",@progbits
	.sectionflags	@""
	.align	4
.nv.constant0._Z19bias_forward_kernelPfPKfii:
	.zero		920


//--------------------- .nv.constant0._Z18matmul_at_b_kernelPKfS0_Pfiii --------------------------
	.section	.nv.constant0._Z18matmul_at_b_kernelPKfS0_Pfiii,"a",@progbits
	.sectionflags	@""
	.align	4
.nv.constant0._Z18matmul_at_b_kernelPKfS0_Pfiii:
	.zero		932


//--------------------- .nv.constant0._Z18matmul_a_bt_kernelPKfS0_Pfiii --------------------------
	.section	.nv.constant0._Z18matmul_a_bt_kernelPKfS0_Pfiii,"a",@progbits
	.sectionflags	@""
	.align	4
.nv.constant0._Z18matmul_a_bt_kernelPKfS0_Pfiii:
	.zero		932


//--------------------- .nv.constant0._Z17matmul_a_b_kernelPKfS0_Pfiii --------------------------
	.section	.nv.constant0._Z17matmul_a_b_kernelPKfS0_Pfiii,"a",@progbits
	.sectionflags	@""
	.align	4
.nv.constant0._Z17matmul_a_b_kernelPKfS0_Pfiii:
	.zero		932


//--------------------- SYMBOLS --------------------------

	.type		.nv.reservedSmem.offset0,@object
	.size		.nv.reservedSmem.offset0,0x4
